	.target	sm_90a

	.elftype	@"ET_EXEC"


//--------------------- .note.nv.tkinfo           --------------------------
	.section	.note.nv.tkinfo,"",@"SHT_NOTE"
	.sectionflags	@"SHF_NOTE_NV_TKINFO"
	.tkinfo
        /*0018*/ 	.word	0x00000002
        /*0030*/ 	.string	""
        /*0030*/ 	.string	"ptxas"
        /*0030*/ 	.string	"Cuda compilation tools, release 13.0, V13.0.88"
        /*0030*/ 	.string	"Build cuda_13.0.r13.0/compiler.36424714_0"
        /*0030*/ 	.string	"-arch sm_90a -m 64 "



//--------------------- .note.nv.cuinfo           --------------------------
	.section	.note.nv.cuinfo,"",@"SHT_NOTE"
	.sectionflags	@"SHF_NOTE_NV_CUINFO"
        /*0018*/ 	.short	0x0002
        /*001a*/ 	.short	0x005a
        /*001c*/ 	.short	0x0082
	.zero		2


//--------------------- .nv.info                  --------------------------
	.section	.nv.info,"",@"SHT_CUDA_INFO"
	.align	4


	//----- nvinfo : EIATTR_REGCOUNT
	.align		4
        /*0000*/ 	.byte	0x04, 0x2f
        /*0002*/ 	.short	(.L_12 - .L_11)
	.align		4
.L_11:
        /*0004*/ 	.word	index@(_ZN7cutlass13device_kernelINS_4gemm6kernel13GemmUniversalIN4cute5tupleIJiiiiEEENS1_10collective13CollectiveMmaINS1_37MainloopSm90TmaGmmaWarpSpecializedFP8ILi5ENS5_IJNS4_1CILi2EEENSA_ILi1EEESC_EEENS1_32KernelTmaWarpSpecializedPingpongEEENS5_IJNSA_ILi64EEESG_NSA_ILi32EEEEEENS_12float_e4m3_tENS5_IJlSC_lEEESJ_SK_NS4_8TiledMMAINS4_8MMA_AtomIJNS4_4SM904GMMA30MMA_64x64x32_F32E4M3E4M3_SS_TNILNSO_7ScaleInE1ELSQ_1EEEEEENS4_6LayoutINS5_IJSC_SC_SC_EEENS5_IJNSA_ILi0EEESV_SV_EEEEENS5_IJNS4_10UnderscoreESY_SY_EEEEENS4_13SM90_TMA_LOADENS4_14ComposedLayoutINS4_7SwizzleILi1ELi4ELi3EEENS4_18smem_ptr_flag_bitsILi8EEENST_INS5_IJNSA_ILi8EEESH_EEENS5_IJSH_SC_EEEEEEEvNS4_8identityENS4_23SM90_TMA_LOAD_MULTICASTES1B_vS1C_EENS_8epilogue10collective6detail29Sm90TmaWarpSpecializedAdapterINS1G_15DefaultEpilogueISJ_SK_SK_NS1F_6thread17LinearCombinationISJ_Li1EffLNS1K_9ScaleType4KindE0ELNS_15FloatRoundStyleE2ESJ_EENS1_15EpilogueDefaultEEEEEvvEEEEvNT_6ParamsE)
        /*0008*/ 	.word	0x000000a8


	//----- nvinfo : EIATTR_FRAME_SIZE
	.align		4
.L_12:
        /*000c*/ 	.byte	0x04, 0x11
        /*000e*/ 	.short	(.L_14 - .L_13)
	.align		4
.L_13:
        /*0010*/ 	.word	index@(_ZN7cutlass13device_kernelINS_4gemm6kernel13GemmUniversalIN4cute5tupleIJiiiiEEENS1_10collective13CollectiveMmaINS1_37MainloopSm90TmaGmmaWarpSpecializedFP8ILi5ENS5_IJNS4_1CILi2EEENSA_ILi1EEESC_EEENS1_32KernelTmaWarpSpecializedPingpongEEENS5_IJNSA_ILi64EEESG_NSA_ILi32EEEEEENS_12float_e4m3_tENS5_IJlSC_lEEESJ_SK_NS4_8TiledMMAINS4_8MMA_AtomIJNS4_4SM904GMMA30MMA_64x64x32_F32E4M3E4M3_SS_TNILNSO_7ScaleInE1ELSQ_1EEEEEENS4_6LayoutINS5_IJSC_SC_SC_EEENS5_IJNSA_ILi0EEESV_SV_EEEEENS5_IJNS4_10UnderscoreESY_SY_EEEEENS4_13SM90_TMA_LOADENS4_14ComposedLayoutINS4_7SwizzleILi1ELi4ELi3EEENS4_18smem_ptr_flag_bitsILi8EEENST_INS5_IJNSA_ILi8EEESH_EEENS5_IJSH_SC_EEEEEEEvNS4_8identityENS4_23SM90_TMA_LOAD_MULTICASTES1B_vS1C_EENS_8epilogue10collective6detail29Sm90TmaWarpSpecializedAdapterINS1G_15DefaultEpilogueISJ_SK_SK_NS1F_6thread17LinearCombinationISJ_Li1EffLNS1K_9ScaleType4KindE0ELNS_15FloatRoundStyleE2ESJ_EENS1_15EpilogueDefaultEEEEEvvEEEEvNT_6ParamsE)
        /*0014*/ 	.word	0x00000000


	//----- nvinfo : EIATTR_MIN_STACK_SIZE
	.align		4
.L_14:
        /*0018*/ 	.byte	0x04, 0x12
        /*001a*/ 	.short	(.L_16 - .L_15)
	.align		4
.L_15:
        /*001c*/ 	.word	index@(_ZN7cutlass13device_kernelINS_4gemm6kernel13GemmUniversalIN4cute5tupleIJiiiiEEENS1_10collective13CollectiveMmaINS1_37MainloopSm90TmaGmmaWarpSpecializedFP8ILi5ENS5_IJNS4_1CILi2EEENSA_ILi1EEESC_EEENS1_32KernelTmaWarpSpecializedPingpongEEENS5_IJNSA_ILi64EEESG_NSA_ILi32EEEEEENS_12float_e4m3_tENS5_IJlSC_lEEESJ_SK_NS4_8TiledMMAINS4_8MMA_AtomIJNS4_4SM904GMMA30MMA_64x64x32_F32E4M3E4M3_SS_TNILNSO_7ScaleInE1ELSQ_1EEEEEENS4_6LayoutINS5_IJSC_SC_SC_EEENS5_IJNSA_ILi0EEESV_SV_EEEEENS5_IJNS4_10UnderscoreESY_SY_EEEEENS4_13SM90_TMA_LOADENS4_14ComposedLayoutINS4_7SwizzleILi1ELi4ELi3EEENS4_18smem_ptr_flag_bitsILi8EEENST_INS5_IJNSA_ILi8EEESH_EEENS5_IJSH_SC_EEEEEEEvNS4_8identityENS4_23SM90_TMA_LOAD_MULTICASTES1B_vS1C_EENS_8epilogue10collective6detail29Sm90TmaWarpSpecializedAdapterINS1G_15DefaultEpilogueISJ_SK_SK_NS1F_6thread17LinearCombinationISJ_Li1EffLNS1K_9ScaleType4KindE0ELNS_15FloatRoundStyleE2ESJ_EENS1_15EpilogueDefaultEEEEEvvEEEEvNT_6ParamsE)
        /*0020*/ 	.word	0x00000000
.L_16:


//--------------------- .nv.compat                --------------------------
	.section	.nv.compat,"",@"SHT_CUDA_COMPAT_INFO"
	.align	4
        /*0000*/ 	.byte	0x02, 0x09, 0x01, 0x00, 0x02, 0x02, 0x04, 0x00, 0x02, 0x05, 0x05, 0x00, 0x03, 0x07, 0x01, 0x01
        /*0010*/ 	.byte	0x02, 0x03, 0x01, 0x00, 0x02, 0x06, 0x01, 0x00, 0x04, 0x0b, 0x08, 0x00, 0x00, 0x00, 0x00, 0x00
        /*0020*/ 	.byte	0x00, 0x00, 0x00, 0x00


//--------------------- .nv.info._ZN7cutlass13device_kernelINS_4gemm6kernel13GemmUniversalIN4cute5tupleIJiiiiEEENS1_10collective13CollectiveMmaINS1_37MainloopSm90TmaGmmaWarpSpecializedFP8ILi5ENS5_IJNS4_1CILi2EEENSA_ILi1EEESC_EEENS1_32KernelTmaWarpSpecializedPingpongEEENS5_IJNSA_ILi64EEESG_NSA_ILi32EEEEEENS_12float_e4m3_tENS5_IJlSC_lEEESJ_SK_NS4_8TiledMMAINS4_8MMA_AtomIJNS4_4SM904GMMA30MMA_64x64x32_F32E4M3E4M3_SS_TNILNSO_7ScaleInE1ELSQ_1EEEEEENS4_6LayoutINS5_IJSC_SC_SC_EEENS5_IJNSA_ILi0EEESV_SV_EEEEENS5_IJNS4_10UnderscoreESY_SY_EEEEENS4_13SM90_TMA_LOADENS4_14ComposedLayoutINS4_7SwizzleILi1ELi4ELi3EEENS4_18smem_ptr_flag_bitsILi8EEENST_INS5_IJNSA_ILi8EEESH_EEENS5_IJSH_SC_EEEEEEEvNS4_8identityENS4_23SM90_TMA_LOAD_MULTICASTES1B_vS1C_EENS_8epilogue10collective6detail29Sm90TmaWarpSpecializedAdapterINS1G_15DefaultEpilogueISJ_SK_SK_NS1F_6thread17LinearCombinationISJ_Li1EffLNS1K_9ScaleType4KindE0ELNS_15FloatRoundStyleE2ESJ_EENS1_15EpilogueDefaultEEEEEvvEEEEvNT_6ParamsE --------------------------
	.section	.nv.info._ZN7cutlass13device_kernelINS_4gemm6kernel13GemmUniversalIN4cute5tupleIJiiiiEEENS1_10collective13CollectiveMmaINS1_37MainloopSm90TmaGmmaWarpSpecializedFP8ILi5ENS5_IJNS4_1CILi2EEENSA_ILi1EEESC_EEENS1_32KernelTmaWarpSpecializedPingpongEEENS5_IJNSA_ILi64EEESG_NSA_ILi32EEEEEENS_12float_e4m3_tENS5_IJlSC_lEEESJ_SK_NS4_8TiledMMAINS4_8MMA_AtomIJNS4_4SM904GMMA30MMA_64x64x32_F32E4M3E4M3_SS_TNILNSO_7ScaleInE1ELSQ_1EEEEEENS4_6LayoutINS5_IJSC_SC_SC_EEENS5_IJNSA_ILi0EEESV_SV_EEEEENS5_IJNS4_10UnderscoreESY_SY_EEEEENS4_13SM90_TMA_LOADENS4_14ComposedLayoutINS4_7SwizzleILi1ELi4ELi3EEENS4_18smem_ptr_flag_bitsILi8EEENST_INS5_IJNSA_ILi8EEESH_EEENS5_IJSH_SC_EEEEEEEvNS4_8identityENS4_23SM90_TMA_LOAD_MULTICASTES1B_vS1C_EENS_8epilogue10collective6detail29Sm90TmaWarpSpecializedAdapterINS1G_15DefaultEpilogueISJ_SK_SK_NS1F_6thread17LinearCombinationISJ_Li1EffLNS1K_9ScaleType4KindE0ELNS_15FloatRoundStyleE2ESJ_EENS1_15EpilogueDefaultEEEEEvvEEEEvNT_6ParamsE,"",@"SHT_CUDA_INFO"
	.sectionflags	@""
	.align	4


	//----- nvinfo : EIATTR_CUDA_API_VERSION
	.align		4
        /*0000*/ 	.byte	0x04, 0x37
        /*0002*/ 	.short	(.L_18 - .L_17)
.L_17:
        /*0004*/ 	.word	0x00000082


	//----- nvinfo : EIATTR_KPARAM_INFO
	.align		4
.L_18:
        /*0008*/ 	.byte	0x04, 0x17
        /*000a*/ 	.short	(.L_20 - .L_19)
.L_19:
        /*000c*/ 	.word	0x00000000
        /*0010*/ 	.short	0x0000
        /*0012*/ 	.short	0x0070
        /*0014*/ 	.byte	0x00, 0xf0, 0x01, 0x10


	//----- nvinfo : EIATTR_SPARSE_MMA_MASK
	.align		4
.L_20:
        /*0018*/ 	.byte	0x03, 0x50
        /*001a*/ 	.short	0x0000


	//----- nvinfo : EIATTR_MAXREG_COUNT
	.align		4
        /*001c*/ 	.byte	0x03, 0x1b
        /*001e*/ 	.short	0x00a8


	//----- nvinfo : EIATTR_NUM_BARRIERS
	.align		4
        /*0020*/ 	.byte	0x02, 0x4c
        /*0022*/ 	.byte	0x01
	.zero		1


	//----- nvinfo : EIATTR_MERCURY_ISA_VERSION
	.align		4
        /*0024*/ 	.byte	0x03, 0x5f
        /*0026*/ 	.short	0x0101


	//----- nvinfo : EIATTR_INT_WARP_WIDE_INSTR_OFFSETS
	.align		4
        /*0028*/ 	.byte	0x04, 0x31
        /*002a*/ 	.short	(.L_22 - .L_21)


	//   ....[0]....
.L_21:
        /*002c*/ 	.word	0x000004d0


	//   ....[1]....
        /*0030*/ 	.word	0x00000510


	//   ....[2]....
        /*0034*/ 	.word	0x00000550


	//   ....[3]....
        /*0038*/ 	.word	0x000005f0


	//   ....[4]....
        /*003c*/ 	.word	0x00000610


	//   ....[5]....
        /*0040*/ 	.word	0x00000670


	//   ....[6]....
        /*0044*/ 	.word	0x00000760


	//   ....[7]....
        /*0048*/ 	.word	0x000007b0


	//   ....[8]....
        /*004c*/ 	.word	0x000026f0


	//----- nvinfo : EIATTR_COOP_GROUP_MASK_REGIDS
	.align		4
.L_22:
        /*0050*/ 	.byte	0x04, 0x29
        /*0052*/ 	.short	(.L_24 - .L_23)


	//   ....[0]....
.L_23:
        /*0054*/ 	.word	0xffffffff


	//   ....[1]....
        /*0058*/ 	.word	0xffffffff


	//   ....[2]....
        /*005c*/ 	.word	0xffffffff


	//   ....[3]....
        /*0060*/ 	.word	0xffffffff


	//   ....[4]....
        /*0064*/ 	.word	0xffffffff


	//   ....[5]....
        /*0068*/ 	.word	0xffffffff


	//   ....[6]....
        /*006c*/ 	.word	0xffffffff


	//----- nvinfo : EIATTR_COOP_GROUP_INSTR_OFFSETS
	.align		4
.L_24:
        /*0070*/ 	.byte	0x04, 0x28
        /*0072*/ 	.short	(.L_26 - .L_25)


	//   ....[0]....
.L_25:
        /*0074*/ 	.word	0x00000060


	//   ....[1]....
        /*0078*/ 	.word	0x00000070


	//   ....[2]....
        /*007c*/ 	.word	0x00000130


	//   ....[3]....
        /*0080*/ 	.word	0x000002e0


	//   ....[4]....
        /*0084*/ 	.word	0x00000320


	//   ....[5]....
        /*0088*/ 	.word	0x000003a0


	//   ....[6]....
        /*008c*/ 	.word	0x00000970


	//----- nvinfo : EIATTR_REG_RECONFIG
	.align		4
.L_26:
        /*0090*/ 	.byte	0x01, 0x54
	.zero		2


	//----- nvinfo : EIATTR_MBARRIER_INSTR_OFFSETS
	.align		4
        /*0094*/ 	.byte	0x04, 0x39
        /*0096*/ 	.short	(.L_28 - .L_27)


	//   ....[0]....
.L_27:
        /*0098*/ 	.word	0x00000230
        /*009c*/ 	.word	0x000000ff
        /*00a0*/ 	.word	0x00000000
        /*00a4*/ 	.short	0x0100
        /*00a6*/ 	.byte	0x08
	.zero		1


	//   ....[1]....
        /*00a8*/ 	.word	0x00000240
        /*00ac*/ 	.word	0x000000ff
        /*00b0*/ 	.word	0x00000028
        /*00b4*/ 	.short	0x0100
        /*00b6*/ 	.byte	0x08
	.zero		1


	//   ....[2]....
        /*00b8*/ 	.word	0x00000250
        /*00bc*/ 	.word	0x000000ff
        /*00c0*/ 	.word	0x00000008
        /*00c4*/ 	.short	0x0100
        /*00c6*/ 	.byte	0x08
	.zero		1


	//   ....[3]....
        /*00c8*/ 	.word	0x00000260
        /*00cc*/ 	.word	0x000000ff
        /*00d0*/ 	.word	0x00000030
        /*00d4*/ 	.short	0x0100
        /*00d6*/ 	.byte	0x08
	.zero		1


	//   ....[4]....
        /*00d8*/ 	.word	0x00000270
        /*00dc*/ 	.word	0x000000ff
        /*00e0*/ 	.word	0x00000010
        /*00e4*/ 	.short	0x0100
        /*00e6*/ 	.byte	0x08
	.zero		1


	//   ....[5]....
        /*00e8*/ 	.word	0x00000280
        /*00ec*/ 	.word	0x000000ff
        /*00f0*/ 	.word	0x00000038
        /*00f4*/ 	.short	0x0100
        /*00f6*/ 	.byte	0x08
	.zero		1


	//   ....[6]....
        /*00f8*/ 	.word	0x00000290
        /*00fc*/ 	.word	0x000000ff
        /*0100*/ 	.word	0x00000018
        /*0104*/ 	.short	0x0100
        /*0106*/ 	.byte	0x08
	.zero		1


	//   ....[7]....
        /*0108*/ 	.word	0x000002a0
        /*010c*/ 	.word	0x000000ff
        /*0110*/ 	.word	0x00000040
        /*0114*/ 	.short	0x0100
        /*0116*/ 	.byte	0x08
	.zero		1


	//   ....[8]....
        /*0118*/ 	.word	0x000002b0
        /*011c*/ 	.word	0x000000ff
        /*0120*/ 	.word	0x00000020
        /*0124*/ 	.short	0x0100
        /*0126*/ 	.byte	0x08
	.zero		1


	//   ....[9]....
        /*0128*/ 	.word	0x000002c0
        /*012c*/ 	.word	0x000000ff
        /*0130*/ 	.word	0x00000048
        /*0134*/ 	.short	0x0100
        /*0136*/ 	.byte	0x08
	.zero		1


	//   ....[10]....
        /*0138*/ 	.word	0x000007e0
        /*013c*/ 	.word	0x000000ff
        /*0140*/ 	.word	0x00000080
        /*0144*/ 	.short	0x0100
        /*0146*/ 	.byte	0x08
	.zero		1


	//   ....[11]....
        /*0148*/ 	.word	0x00000880
        /*014c*/ 	.word	0x000000ff
        /*0150*/ 	.word	0x00000088
        /*0154*/ 	.short	0x0100
        /*0156*/ 	.byte	0x08
	.zero		1


	//   ....[12]....
        /*0158*/ 	.word	0x000008f0
        /*015c*/ 	.word	0x000000ff
        /*0160*/ 	.word	0x00000060
        /*0164*/ 	.short	0x0100
        /*0166*/ 	.byte	0x09
	.zero		1


	//   ....[13]....
        /*0168*/ 	.word	0x00000900
        /*016c*/ 	.word	0x000000ff
        /*0170*/ 	.word	0x00000068
        /*0174*/ 	.short	0x0100
        /*0176*/ 	.byte	0x09
	.zero		1


	//   ....[14]....
        /*0178*/ 	.word	0x00000910
        /*017c*/ 	.word	0x000000ff
        /*0180*/ 	.word	0x00000070
        /*0184*/ 	.short	0x0100
        /*0186*/ 	.byte	0x09
	.zero		1


	//   ....[15]....
        /*0188*/ 	.word	0x00000920
        /*018c*/ 	.word	0x000000ff
        /*0190*/ 	.word	0x00000078
        /*0194*/ 	.short	0x0100
        /*0196*/ 	.byte	0x09
	.zero		1


	//   ....[16]....
        /*0198*/ 	.word	0x00001700
        /*019c*/ 	.word	0x000000ff
        /*01a0*/ 	.word	0xfffffff8
        /*01a4*/ 	.short	0x010a
        /*01a6*/ 	.byte	0x0f
	.zero		1


	//   ....[17]....
        /*01a8*/ 	.word	0x000019d0
        /*01ac*/ 	.word	0x000000ff
        /*01b0*/ 	.word	0x00000000
        /*01b4*/ 	.short	0x010a
        /*01b6*/ 	.byte	0x06
	.zero		1


	//   ....[18]....
        /*01b8*/ 	.word	0x00001a10
        /*01bc*/ 	.word	0x000000ff
        /*01c0*/ 	.word	0x00000000
        /*01c4*/ 	.short	0x010a
        /*01c6*/ 	.byte	0x06
	.zero		1


	//   ....[19]....
        /*01c8*/ 	.word	0x00001f30
        /*01cc*/ 	.word	0x000000ff
        /*01d0*/ 	.word	0x00000000
        /*01d4*/ 	.short	0x010a
        /*01d6*/ 	.byte	0x09
	.zero		1


	//   ....[20]....
        /*01d8*/ 	.word	0x00001f70
        /*01dc*/ 	.word	0x000000ff
        /*01e0*/ 	.word	0x00000000
        /*01e4*/ 	.short	0x010a
        /*01e6*/ 	.byte	0x09
	.zero		1


	//   ....[21]....
        /*01e8*/ 	.word	0x00002300
        /*01ec*/ 	.word	0x00000013
        /*01f0*/ 	.word	0x00000000
        /*01f4*/ 	.short	0x0101
        /*01f6*/ 	.byte	0x3f
	.zero		1


	//   ....[22]....
        /*01f8*/ 	.word	0x00002680
        /*01fc*/ 	.word	0x00000011
        /*0200*/ 	.word	0x00000000
        /*0204*/ 	.short	0x0101
        /*0206*/ 	.byte	0x17
	.zero		1


	//   ....[23]....
        /*0208*/ 	.word	0x00002790
        /*020c*/ 	.word	0x00000011
        /*0210*/ 	.word	0x00000000
        /*0214*/ 	.short	0x0101
        /*0216*/ 	.byte	0x3f
	.zero		1


	//   ....[24]....
        /*0218*/ 	.word	0x00002850
        /*021c*/ 	.word	0x000000ff
        /*0220*/ 	.word	0x00000008
        /*0224*/ 	.short	0x010a
        /*0226*/ 	.byte	0x0f
	.zero		1


	//   ....[25]....
        /*0228*/ 	.word	0x000050b0
        /*022c*/ 	.word	0x00000004
        /*0230*/ 	.word	0x00000000
        /*0234*/ 	.short	0x0101
        /*0236*/ 	.byte	0x17
	.zero		1


	//   ....[26]....
        /*0238*/ 	.word	0x000059d0
        /*023c*/ 	.word	0x00000013
        /*0240*/ 	.word	0x00000028
        /*0244*/ 	.short	0x010a
        /*0246*/ 	.byte	0x3f
	.zero		1


	//   ....[27]....
        /*0248*/ 	.word	0x00005d50
        /*024c*/ 	.word	0x0000000a
        /*0250*/ 	.word	0x00000088
        /*0254*/ 	.short	0x0101
        /*0256*/ 	.byte	0x3f
	.zero		1


	//   ....[28]....
        /*0258*/ 	.word	0x000064b0
        /*025c*/ 	.word	0x00000005
        /*0260*/ 	.word	0x00000000
        /*0264*/ 	.short	0x010a
        /*0266*/ 	.byte	0x3f
	.zero		1


	//   ....[29]....
        /*0268*/ 	.word	0x00006530
        /*026c*/ 	.word	0x00000007
        /*0270*/ 	.word	0x00000000
        /*0274*/ 	.short	0x010a
        /*0276*/ 	.byte	0x3f
	.zero		1


	//   ....[30]....
        /*0278*/ 	.word	0x000065c0
        /*027c*/ 	.word	0x00000008
        /*0280*/ 	.word	0x00000000
        /*0284*/ 	.short	0x010a
        /*0286*/ 	.byte	0x3f
	.zero		1


	//   ....[31]....
        /*0288*/ 	.word	0x00006650
        /*028c*/ 	.word	0x0000000b
        /*0290*/ 	.word	0x00000000
        /*0294*/ 	.short	0x010a
        /*0296*/ 	.byte	0x3f
	.zero		1


	//   ....[32]....
        /*0298*/ 	.word	0x000066e0
        /*029c*/ 	.word	0x00000003
        /*02a0*/ 	.word	0x00000000
        /*02a4*/ 	.short	0x010a
        /*02a6*/ 	.byte	0x3f
	.zero		1


	//   ....[33]....
        /*02a8*/ 	.word	0x00006750
        /*02ac*/ 	.word	0x00000011
        /*02b0*/ 	.word	0xfffffff8
        /*02b4*/ 	.short	0x010a
        /*02b6*/ 	.byte	0x3f
	.zero		1


	//   ....[34]....
        /*02b8*/ 	.word	0x000067b0
        /*02bc*/ 	.word	0x00000011
        /*02c0*/ 	.word	0x00000000
        /*02c4*/ 	.short	0x010a
        /*02c6*/ 	.byte	0x3f
	.zero		1


	//   ....[35]....
        /*02c8*/ 	.word	0x00006810
        /*02cc*/ 	.word	0x00000013
        /*02d0*/ 	.word	0x00000000
        /*02d4*/ 	.short	0x010a
        /*02d6*/ 	.byte	0x3f
	.zero		1


	//   ....[36]....
        /*02d8*/ 	.word	0x00006870
        /*02dc*/ 	.word	0x00000011
        /*02e0*/ 	.word	0x00000008
        /*02e4*/ 	.short	0x010a
        /*02e6*/ 	.byte	0x3f
	.zero		1


	//   ....[37]....
        /*02e8*/ 	.word	0x00006940
        /*02ec*/ 	.word	0x00000013
        /*02f0*/ 	.word	0x00000028
        /*02f4*/ 	.short	0x010a
        /*02f6*/ 	.byte	0x3f
	.zero		1


	//   ....[38]....
        /*02f8*/ 	.word	0x00006a20
        /*02fc*/ 	.word	0x00000005
        /*0300*/ 	.word	0x00000000
        /*0304*/ 	.short	0x010a
        /*0306*/ 	.byte	0x3f
	.zero		1


	//   ....[39]....
        /*0308*/ 	.word	0x00006a70
        /*030c*/ 	.word	0x00000007
        /*0310*/ 	.word	0x00000000
        /*0314*/ 	.short	0x010a
        /*0316*/ 	.byte	0x3f
	.zero		1


	//   ....[40]....
        /*0318*/ 	.word	0x00006ac0
        /*031c*/ 	.word	0x00000008
        /*0320*/ 	.word	0x00000000
        /*0324*/ 	.short	0x010a
        /*0326*/ 	.byte	0x3f
	.zero		1


	//   ....[41]....
        /*0328*/ 	.word	0x00006b10
        /*032c*/ 	.word	0x0000000b
        /*0330*/ 	.word	0x00000000
        /*0334*/ 	.short	0x010a
        /*0336*/ 	.byte	0x3f
	.zero		1


	//----- nvinfo : EIATTR_NUM_MBARRIERS
	.align		4
.L_28:
        /*0338*/ 	.byte	0x03, 0x38
        /*033a*/ 	.short	0x0010


	//----- nvinfo : EIATTR_EXIT_INSTR_OFFSETS
	.align		4
        /*033c*/ 	.byte	0x04, 0x1c
        /*033e*/ 	.short	(.L_30 - .L_29)


	//   ....[0]....
.L_29:
        /*0340*/ 	.word	0x000013c0


	//   ....[1]....
        /*0344*/ 	.word	0x00001420


	//   ....[2]....
        /*0348*/ 	.word	0x000056c0


	//   ....[3]....
        /*034c*/ 	.word	0x000056f0


	//   ....[4]....
        /*0350*/ 	.word	0x00006730


	//----- nvinfo : EIATTR_MAX_THREADS
	.align		4
.L_30:
        /*0354*/ 	.byte	0x04, 0x05
        /*0356*/ 	.short	(.L_32 - .L_31)
.L_31:
        /*0358*/ 	.word	0x00000180
        /*035c*/ 	.word	0x00000001
        /*0360*/ 	.word	0x00000001


	//----- nvinfo : EIATTR_CRS_STACK_SIZE
	.align		4
.L_32:
        /*0364*/ 	.byte	0x04, 0x1e
        /*0366*/ 	.short	(.L_34 - .L_33)
.L_33:
        /*0368*/ 	.word	0x00000000


	//----- nvinfo : EIATTR_CBANK_PARAM_SIZE
	.align		4
.L_34:
        /*036c*/ 	.byte	0x03, 0x19
        /*036e*/ 	.short	0x0470


	//----- nvinfo : EIATTR_PARAM_CBANK
	.align		4
        /*0370*/ 	.byte	0x04, 0x0a
        /*0372*/ 	.short	(.L_36 - .L_35)
	.align		4
.L_35:
        /*0374*/ 	.word	index@(.nv.constant0._ZN7cutlass13device_kernelINS_4gemm6kernel13GemmUniversalIN4cute5tupleIJiiiiEEENS1_10collective13CollectiveMmaINS1_37MainloopSm90TmaGmmaWarpSpecializedFP8ILi5ENS5_IJNS4_1CILi2EEENSA_ILi1EEESC_EEENS1_32KernelTmaWarpSpecializedPingpongEEENS5_IJNSA_ILi64EEESG_NSA_ILi32EEEEEENS_12float_e4m3_tENS5_IJlSC_lEEESJ_SK_NS4_8TiledMMAINS4_8MMA_AtomIJNS4_4SM904GMMA30MMA_64x64x32_F32E4M3E4M3_SS_TNILNSO_7ScaleInE1ELSQ_1EEEEEENS4_6LayoutINS5_IJSC_SC_SC_EEENS5_IJNSA_ILi0EEESV_SV_EEEEENS5_IJNS4_10UnderscoreESY_SY_EEEEENS4_13SM90_TMA_LOADENS4_14ComposedLayoutINS4_7SwizzleILi1ELi4ELi3EEENS4_18smem_ptr_flag_bitsILi8EEENST_INS5_IJNSA_ILi8EEESH_EEENS5_IJSH_SC_EEEEEEEvNS4_8identityENS4_23SM90_TMA_LOAD_MULTICASTES1B_vS1C_EENS_8epilogue10collective6detail29Sm90TmaWarpSpecializedAdapterINS1G_15DefaultEpilogueISJ_SK_SK_NS1F_6thread17LinearCombinationISJ_Li1EffLNS1K_9ScaleType4KindE0ELNS_15FloatRoundStyleE2ESJ_EENS1_15EpilogueDefaultEEEEEvvEEEEvNT_6ParamsE)
        /*0378*/ 	.short	0x0210
        /*037a*/ 	.short	0x0470


	//----- nvinfo : EIATTR_SW_WAR
	.align		4
.L_36:
        /*037c*/ 	.byte	0x04, 0x36
        /*037e*/ 	.short	(.L_38 - .L_37)
.L_37:
        /*0380*/ 	.word	0x00000008
.L_38:


//--------------------- .nv.callgraph             --------------------------
	.section	.nv.callgraph,"",@"SHT_CUDA_CALLGRAPH"
	.align	4
	.sectionentsize	8
	.align		4
        /*0000*/ 	.word	0x00000000
	.align		4
        /*0004*/ 	.word	0xffffffff
	.align		4
        /*0008*/ 	.word	0x00000000
	.align		4
        /*000c*/ 	.word	0xfffffffe
	.align		4
        /*0010*/ 	.word	0x00000000
	.align		4
        /*0014*/ 	.word	0xfffffffd
	.align		4
        /*0018*/ 	.word	0x00000000
	.align		4
        /*001c*/ 	.word	0xfffffffc


//--------------------- .nv.constant4             --------------------------
	.section	.nv.constant4,"a",@progbits
	.align	8
	.align		8
.nv.constant4:
        /*0000*/ 	.dword	_ZN39_INTERNAL_f8403598_4_k_cu_113025c2_39444cuda3std3__45__cpo5beginE
	.align		8
        /*0008*/ 	.dword	_ZN39_INTERNAL_f8403598_4_k_cu_113025c2_39444cuda3std3__45__cpo3endE
	.align		8
        /*0010*/ 	.dword	_ZN39_INTERNAL_f8403598_4_k_cu_113025c2_39444cuda3std3__45__cpo6cbeginE
	.align		8
        /*0018*/ 	.dword	_ZN39_INTERNAL_f8403598_4_k_cu_113025c2_39444cuda3std3__45__cpo4cendE
	.align		8
        /*0020*/ 	.dword	_ZN39_INTERNAL_f8403598_4_k_cu_113025c2_39444cuda3std3__441_GLOBAL__N__f8403598_4_k_cu_113025c2_39446ignoreE
	.align		8
        /*0028*/ 	.dword	_ZN39_INTERNAL_f8403598_4_k_cu_113025c2_39444cuda3std3__419piecewise_constructE
	.align		8
        /*0030*/ 	.dword	_ZN39_INTERNAL_f8403598_4_k_cu_113025c2_39444cuda3std3__48in_placeE
	.align		8
        /*0038*/ 	.dword	_ZN39_INTERNAL_f8403598_4_k_cu_113025c2_39444cuda3std6ranges3__45__cpo4swapE
	.align		8
        /*0040*/ 	.dword	_ZN39_INTERNAL_f8403598_4_k_cu_113025c2_39444cuda3std6ranges3__45__cpo9iter_moveE
	.align		8
        /*0048*/ 	.dword	_ZN39_INTERNAL_f8403598_4_k_cu_113025c2_39444cute7productE
	.align		8
        /*0050*/ 	.dword	_ZN39_INTERNAL_f8403598_4_k_cu_113025c2_39444cute1_E


//--------------------- .text._ZN7cutlass13device_kernelINS_4gemm6kernel13GemmUniversalIN4cute5tupleIJiiiiEEENS1_10collective13CollectiveMmaINS1_37MainloopSm90TmaGmmaWarpSpecializedFP8ILi5ENS5_IJNS4_1CILi2EEENSA_ILi1EEESC_EEENS1_32KernelTmaWarpSpecializedPingpongEEENS5_IJNSA_ILi64EEESG_NSA_ILi32EEEEEENS_12float_e4m3_tENS5_IJlSC_lEEESJ_SK_NS4_8TiledMMAINS4_8MMA_AtomIJNS4_4SM904GMMA30MMA_64x64x32_F32E4M3E4M3_SS_TNILNSO_7ScaleInE1ELSQ_1EEEEEENS4_6LayoutINS5_IJSC_SC_SC_EEENS5_IJNSA_ILi0EEESV_SV_EEEEENS5_IJNS4_10UnderscoreESY_SY_EEEEENS4_13SM90_TMA_LOADENS4_14ComposedLayoutINS4_7SwizzleILi1ELi4ELi3EEENS4_18smem_ptr_flag_bitsILi8EEENST_INS5_IJNSA_ILi8EEESH_EEENS5_IJSH_SC_EEEEEEEvNS4_8identityENS4_23SM90_TMA_LOAD_MULTICASTES1B_vS1C_EENS_8epilogue10collective6detail29Sm90TmaWarpSpecializedAdapterINS1G_15DefaultEpilogueISJ_SK_SK_NS1F_6thread17LinearCombinationISJ_Li1EffLNS1K_9ScaleType4KindE0ELNS_15FloatRoundStyleE2ESJ_EENS1_15EpilogueDefaultEEEEEvvEEEEvNT_6ParamsE --------------------------
	.section	.text._ZN7cutlass13device_kernelINS_4gemm6kernel13GemmUniversalIN4cute5tupleIJiiiiEEENS1_10collective13CollectiveMmaINS1_37MainloopSm90TmaGmmaWarpSpecializedFP8ILi5ENS5_IJNS4_1CILi2EEENSA_ILi1EEESC_EEENS1_32KernelTmaWarpSpecializedPingpongEEENS5_IJNSA_ILi64EEESG_NSA_ILi32EEEEEENS_12float_e4m3_tENS5_IJlSC_lEEESJ_SK_NS4_8TiledMMAINS4_8MMA_AtomIJNS4_4SM904GMMA30MMA_64x64x32_F32E4M3E4M3_SS_TNILNSO_7ScaleInE1ELSQ_1EEEEEENS4_6LayoutINS5_IJSC_SC_SC_EEENS5_IJNSA_ILi0EEESV_SV_EEEEENS5_IJNS4_10UnderscoreESY_SY_EEEEENS4_13SM90_TMA_LOADENS4_14ComposedLayoutINS4_7SwizzleILi1ELi4ELi3EEENS4_18smem_ptr_flag_bitsILi8EEENST_INS5_IJNSA_ILi8EEESH_EEENS5_IJSH_SC_EEEEEEEvNS4_8identityENS4_23SM90_TMA_LOAD_MULTICASTES1B_vS1C_EENS_8epilogue10collective6detail29Sm90TmaWarpSpecializedAdapterINS1G_15DefaultEpilogueISJ_SK_SK_NS1F_6thread17LinearCombinationISJ_Li1EffLNS1K_9ScaleType4KindE0ELNS_15FloatRoundStyleE2ESJ_EENS1_15EpilogueDefaultEEEEEvvEEEEvNT_6ParamsE,"ax",@progbits
	.align	128
.text._ZN7cutlass13device_kernelINS_4gemm6kernel13GemmUniversalIN4cute5tupleIJiiiiEEENS1_10collective13CollectiveMmaINS1_37MainloopSm90TmaGmmaWarpSpecializedFP8ILi5ENS5_IJNS4_1CILi2EEENSA_ILi1EEESC_EEENS1_32KernelTmaWarpSpecializedPingpongEEENS5_IJNSA_ILi64EEESG_NSA_ILi32EEEEEENS_12float_e4m3_tENS5_IJlSC_lEEESJ_SK_NS4_8TiledMMAINS4_8MMA_AtomIJNS4_4SM904GMMA30MMA_64x64x32_F32E4M3E4M3_SS_TNILNSO_7ScaleInE1ELSQ_1EEEEEENS4_6LayoutINS5_IJSC_SC_SC_EEENS5_IJNSA_ILi0EEESV_SV_EEEEENS5_IJNS4_10UnderscoreESY_SY_EEEEENS4_13SM90_TMA_LOADENS4_14ComposedLayoutINS4_7SwizzleILi1ELi4ELi3EEENS4_18smem_ptr_flag_bitsILi8EEENST_INS5_IJNSA_ILi8EEESH_EEENS5_IJSH_SC_EEEEEEEvNS4_8identityENS4_23SM90_TMA_LOAD_MULTICASTES1B_vS1C_EENS_8epilogue10collective6detail29Sm90TmaWarpSpecializedAdapterINS1G_15DefaultEpilogueISJ_SK_SK_NS1F_6thread17LinearCombinationISJ_Li1EffLNS1K_9ScaleType4KindE0ELNS_15FloatRoundStyleE2ESJ_EENS1_15EpilogueDefaultEEEEEvvEEEEvNT_6ParamsE:
        .type           _ZN7cutlass13device_kernelINS_4gemm6kernel13GemmUniversalIN4cute5tupleIJiiiiEEENS1_10collective13CollectiveMmaINS1_37MainloopSm90TmaGmmaWarpSpecializedFP8ILi5ENS5_IJNS4_1CILi2EEENSA_ILi1EEESC_EEENS1_32KernelTmaWarpSpecializedPingpongEEENS5_IJNSA_ILi64EEESG_NSA_ILi32EEEEEENS_12float_e4m3_tENS5_IJlSC_lEEESJ_SK_NS4_8TiledMMAINS4_8MMA_AtomIJNS4_4SM904GMMA30MMA_64x64x32_F32E4M3E4M3_SS_TNILNSO_7ScaleInE1ELSQ_1EEEEEENS4_6LayoutINS5_IJSC_SC_SC_EEENS5_IJNSA_ILi0EEESV_SV_EEEEENS5_IJNS4_10UnderscoreESY_SY_EEEEENS4_13SM90_TMA_LOADENS4_14ComposedLayoutINS4_7SwizzleILi1ELi4ELi3EEENS4_18smem_ptr_flag_bitsILi8EEENST_INS5_IJNSA_ILi8EEESH_EEENS5_IJSH_SC_EEEEEEEvNS4_8identityENS4_23SM90_TMA_LOAD_MULTICASTES1B_vS1C_EENS_8epilogue10collective6detail29Sm90TmaWarpSpecializedAdapterINS1G_15DefaultEpilogueISJ_SK_SK_NS1F_6thread17LinearCombinationISJ_Li1EffLNS1K_9ScaleType4KindE0ELNS_15FloatRoundStyleE2ESJ_EENS1_15EpilogueDefaultEEEEEvvEEEEvNT_6ParamsE,@function
        .size           _ZN7cutlass13device_kernelINS_4gemm6kernel13GemmUniversalIN4cute5tupleIJiiiiEEENS1_10collective13CollectiveMmaINS1_37MainloopSm90TmaGmmaWarpSpecializedFP8ILi5ENS5_IJNS4_1CILi2EEENSA_ILi1EEESC_EEENS1_32KernelTmaWarpSpecializedPingpongEEENS5_IJNSA_ILi64EEESG_NSA_ILi32EEEEEENS_12float_e4m3_tENS5_IJlSC_lEEESJ_SK_NS4_8TiledMMAINS4_8MMA_AtomIJNS4_4SM904GMMA30MMA_64x64x32_F32E4M3E4M3_SS_TNILNSO_7ScaleInE1ELSQ_1EEEEEENS4_6LayoutINS5_IJSC_SC_SC_EEENS5_IJNSA_ILi0EEESV_SV_EEEEENS5_IJNS4_10UnderscoreESY_SY_EEEEENS4_13SM90_TMA_LOADENS4_14ComposedLayoutINS4_7SwizzleILi1ELi4ELi3EEENS4_18smem_ptr_flag_bitsILi8EEENST_INS5_IJNSA_ILi8EEESH_EEENS5_IJSH_SC_EEEEEEEvNS4_8identityENS4_23SM90_TMA_LOAD_MULTICASTES1B_vS1C_EENS_8epilogue10collective6detail29Sm90TmaWarpSpecializedAdapterINS1G_15DefaultEpilogueISJ_SK_SK_NS1F_6thread17LinearCombinationISJ_Li1EffLNS1K_9ScaleType4KindE0ELNS_15FloatRoundStyleE2ESJ_EENS1_15EpilogueDefaultEEEEEvvEEEEvNT_6ParamsE,(.L_x_146 - _ZN7cutlass13device_kernelINS_4gemm6kernel13GemmUniversalIN4cute5tupleIJiiiiEEENS1_10collective13CollectiveMmaINS1_37MainloopSm90TmaGmmaWarpSpecializedFP8ILi5ENS5_IJNS4_1CILi2EEENSA_ILi1EEESC_EEENS1_32KernelTmaWarpSpecializedPingpongEEENS5_IJNSA_ILi64EEESG_NSA_ILi32EEEEEENS_12float_e4m3_tENS5_IJlSC_lEEESJ_SK_NS4_8TiledMMAINS4_8MMA_AtomIJNS4_4SM904GMMA30MMA_64x64x32_F32E4M3E4M3_SS_TNILNSO_7ScaleInE1ELSQ_1EEEEEENS4_6LayoutINS5_IJSC_SC_SC_EEENS5_IJNSA_ILi0EEESV_SV_EEEEENS5_IJNS4_10UnderscoreESY_SY_EEEEENS4_13SM90_TMA_LOADENS4_14ComposedLayoutINS4_7SwizzleILi1ELi4ELi3EEENS4_18smem_ptr_flag_bitsILi8EEENST_INS5_IJNSA_ILi8EEESH_EEENS5_IJSH_SC_EEEEEEEvNS4_8identityENS4_23SM90_TMA_LOAD_MULTICASTES1B_vS1C_EENS_8epilogue10collective6detail29Sm90TmaWarpSpecializedAdapterINS1G_15DefaultEpilogueISJ_SK_SK_NS1F_6thread17LinearCombinationISJ_Li1EffLNS1K_9ScaleType4KindE0ELNS_15FloatRoundStyleE2ESJ_EENS1_15EpilogueDefaultEEEEEvvEEEEvNT_6ParamsE)
        .other          _ZN7cutlass13device_kernelINS_4gemm6kernel13GemmUniversalIN4cute5tupleIJiiiiEEENS1_10collective13CollectiveMmaINS1_37MainloopSm90TmaGmmaWarpSpecializedFP8ILi5ENS5_IJNS4_1CILi2EEENSA_ILi1EEESC_EEENS1_32KernelTmaWarpSpecializedPingpongEEENS5_IJNSA_ILi64EEESG_NSA_ILi32EEEEEENS_12float_e4m3_tENS5_IJlSC_lEEESJ_SK_NS4_8TiledMMAINS4_8MMA_AtomIJNS4_4SM904GMMA30MMA_64x64x32_F32E4M3E4M3_SS_TNILNSO_7ScaleInE1ELSQ_1EEEEEENS4_6LayoutINS5_IJSC_SC_SC_EEENS5_IJNSA_ILi0EEESV_SV_EEEEENS5_IJNS4_10UnderscoreESY_SY_EEEEENS4_13SM90_TMA_LOADENS4_14ComposedLayoutINS4_7SwizzleILi1ELi4ELi3EEENS4_18smem_ptr_flag_bitsILi8EEENST_INS5_IJNSA_ILi8EEESH_EEENS5_IJSH_SC_EEEEEEEvNS4_8identityENS4_23SM90_TMA_LOAD_MULTICASTES1B_vS1C_EENS_8epilogue10collective6detail29Sm90TmaWarpSpecializedAdapterINS1G_15DefaultEpilogueISJ_SK_SK_NS1F_6thread17LinearCombinationISJ_Li1EffLNS1K_9ScaleType4KindE0ELNS_15FloatRoundStyleE2ESJ_EENS1_15EpilogueDefaultEEEEEvvEEEEvNT_6ParamsE,@"STO_CUDA_ENTRY STV_DEFAULT"
_ZN7cutlass13device_kernelINS_4gemm6kernel13GemmUniversalIN4cute5tupleIJiiiiEEENS1_10collective13CollectiveMmaINS1_37MainloopSm90TmaGmmaWarpSpecializedFP8ILi5ENS5_IJNS4_1CILi2EEENSA_ILi1EEESC_EEENS1_32KernelTmaWarpSpecializedPingpongEEENS5_IJNSA_ILi64EEESG_NSA_ILi32EEEEEENS_12float_e4m3_tENS5_IJlSC_lEEESJ_SK_NS4_8TiledMMAINS4_8MMA_AtomIJNS4_4SM904GMMA30MMA_64x64x32_F32E4M3E4M3_SS_TNILNSO_7ScaleInE1ELSQ_1EEEEEENS4_6LayoutINS5_IJSC_SC_SC_EEENS5_IJNSA_ILi0EEESV_SV_EEEEENS5_IJNS4_10UnderscoreESY_SY_EEEEENS4_13SM90_TMA_LOADENS4_14ComposedLayoutINS4_7SwizzleILi1ELi4ELi3EEENS4_18smem_ptr_flag_bitsILi8EEENST_INS5_IJNSA_ILi8EEESH_EEENS5_IJSH_SC_EEEEEEEvNS4_8identityENS4_23SM90_TMA_LOAD_MULTICASTES1B_vS1C_EENS_8epilogue10collective6detail29Sm90TmaWarpSpecializedAdapterINS1G_15DefaultEpilogueISJ_SK_SK_NS1F_6thread17LinearCombinationISJ_Li1EffLNS1K_9ScaleType4KindE0ELNS_15FloatRoundStyleE2ESJ_EENS1_15EpilogueDefaultEEEEEvvEEEEvNT_6ParamsE:
[----:B------:R-:W-:Y:S01]  /*0000*/  LDC R1, c[0x0][0x28] ;  /* 0x00000a00ff017b82 */ /* 0x000fe20000000800 */
[----:B------:R-:W0:Y:S01]  /*0010*/  S2R R11, SR_TID.X ;  /* 0x00000000000b7919 */ /* 0x000e220000002100 */
[----:B------:R-:W-:Y:S01]  /*0020*/  ELECT P0, URZ, PT ;  /* 0x00000000003f782f */ /* 0x000fe20003800000 */
[----:B------:R-:W-:Y:S01]  /*0030*/  BSSY B0, `(.L_x_0) ;  /* 0x000000f000007945 */ /* 0x000fe20003800000 */
[--C-:B0-----:R-:W-:Y:S02]  /*0040*/  SHF.R.U32.HI R0, RZ, 0x5, R11.reuse ;  /* 0x00000005ff007819 */ /* 0x101fe4000001160b */
[----:B------:R-:W-:-:S03]  /*0050*/  SHF.R.U32.HI R5, RZ, 0x7, R11 ;  /* 0x00000007ff057819 */ /* 0x000fc6000001160b */
[----:B------:R-:W0:Y:S04]  /*0060*/  SHFL.IDX PT, R2, R0, RZ, 0x1f ;  /* 0x00001fff00027589 */ /* 0x000e2800000e0000 */
[----:B------:R1:W2:Y:S01]  /*0070*/  SHFL.IDX PT, R6, R5, RZ, 0x1f ;  /* 0x00001fff05067589 */ /* 0x0002a200000e0000 */
[----:B0-----:R-:W-:-:S13]  /*0080*/  ISETP.NE.OR P0, PT, R2, RZ, !P0 ;  /* 0x000000ff0200720c */ /* 0x001fda0004705670 */
[----:B-12---:R-:W-:Y:S05]  /*0090*/  @P0 BRA `(.L_x_1) ;  /* 0x0000000000200947 */ /* 0x006fea0003800000 */
[----:B------:R-:W-:Y:S02]  /*00a0*/  ULDC.64 UR4, c[0x0][0x198] ;  /* 0x0000660000047ab9 */ /* 0x000fe40000000a00 */
[----:B------:R-:W-:Y:S02]  /*00b0*/  UIADD3 UR6, UP0, UR4, 0xf0, URZ ;  /* 0x000000f004067890 */ /* 0x000fe4000ff1e03f */
[----:B------:R-:W-:Y:S02]  /*00c0*/  UIADD3 UR4, UP1, UR4, 0x1f0, URZ ;  /* 0x000001f004047890 */ /* 0x000fe4000ff3e03f */
[----:B------:R-:W-:Y:S02]  /*00d0*/  UIADD3.X UR7, URZ, UR5, URZ, UP0, !UPT ;  /* 0x000000053f077290 */ /* 0x000fe400087fe43f */
[----:B------:R-:W-:-:S07]  /*00e0*/  UIADD3.X UR5, URZ, UR5, URZ, UP1, !UPT ;  /* 0x000000053f057290 */ /* 0x000fce0008ffe43f */
[----:B------:R0:W-:Y:S02]  /*00f0*/  UTMACCTL.PF [UR6] ;  /* 0x00000000060079b9 */ /* 0x0001e40008040000 */
[----:B------:R0:W-:Y:S02]  /*0100*/  UTMACCTL.PF [UR4] ;  /* 0x00000000040079b9 */ /* 0x0001e40008040000 */
[----:B0-----:R-:W-:Y:S01]  /*0110*/  NOP ;  /* 0x0000000000007918 */ /* 0x001fe20000000000 */
.L_x_1:
[----:B------:R-:W-:Y:S05]  /*0120*/  BSYNC B0 ;  /* 0x0000000000007941 */ /* 0x000fea0003800000 */
.L_x_0:
[----:B------:R-:W0:Y:S02]  /*0130*/  SHFL.IDX PT, R7, R0, RZ, 0x1f ;  /* 0x00001fff00077589 */ /* 0x000e2400000e0000 */
[----:B0-----:R-:W-:-:S13]  /*0140*/  ISETP.NE.AND P0, PT, R7, RZ, PT ;  /* 0x000000ff0700720c */ /* 0x001fda0003f05270 */
[----:B------:R-:W-:Y:S05]  /*0150*/  @P0 BRA `(.L_x_2) ;  /* 0x0000000000600947 */ /* 0x000fea0003800000 */
[----:B------:R-:W0:Y:S01]  /*0160*/  S2UR UR8, SR_CgaCtaId ;  /* 0x00000000000879c3 */ /* 0x000e220000008800 */
[----:B------:R-:W-:Y:S01]  /*0170*/  UMOV UR4, 0x400 ;  /* 0x0000040000047882 */ /* 0x000fe20000000000 */
[----:B------:R-:W-:Y:S01]  /*0180*/  UMOV UR5, 0x1 ;  /* 0x0000000100057882 */ /* 0x000fe20000000000 */
[----:B------:R-:W-:Y:S01]  /*0190*/  UMOV UR6, 0x2 ;  /* 0x0000000200067882 */ /* 0x000fe20000000000 */
[----:B------:R-:W-:Y:S01]  /*01a0*/  ELECT P0, URZ, PT ;  /* 0x00000000003f782f */ /* 0x000fe20003800000 */
[----:B------:R-:W-:-:S04]  /*01b0*/  UIADD3 UR6, -UR6, 0x100000, URZ ;  /* 0x0010000006067890 */ /* 0x000fc8000fffe13f */
[----:B------:R-:W-:Y:S02]  /*01c0*/  USHF.L.U32 UR7, UR6, 0xb, URZ ;  /* 0x0000000b06077899 */ /* 0x000fe4000800063f */
[----:B------:R-:W-:Y:S02]  /*01d0*/  USHF.L.U32 UR6, UR6, 0x1, URZ ;  /* 0x0000000106067899 */ /* 0x000fe4000800063f */
[----:B0-----:R-:W-:Y:S02]  /*01e0*/  ULEA UR8, UR8, UR4, 0x18 ;  /* 0x0000000408087291 */ /* 0x001fe4000f8ec03f */
[----:B------:R-:W-:-:S04]  /*01f0*/  UIADD3 UR4, -UR5, 0x100000, URZ ;  /* 0x0010000005047890 */ /* 0x000fc8000fffe13f */
[----:B------:R-:W-:Y:S02]  /*0200*/  USHF.L.U32 UR5, UR4, 0xb, URZ ;  /* 0x0000000b04057899 */ /* 0x000fe4000800063f */
[----:B------:R-:W-:Y:S01]  /*0210*/  USHF.L.U32 UR4, UR4, 0x1, URZ ;  /* 0x0000000104047899 */ /* 0x000fe2000800063f */
[----:B------:R-:W0:Y:S11]  /*0220*/  FENCE.VIEW.ASYNC.S ;  /* 0x00000000000073c6 */ /* 0x000e360000000000 */
[----:B0-----:R0:W1:Y:S01]  /*0230*/  SYNCS.EXCH.64 URZ, [UR8], UR4 ;  /* 0x00000004083f75b2 */ /* 0x0010620008000100 */
[----:B------:R0:W2:Y:S01]  /*0240*/  SYNCS.EXCH.64 URZ, [UR8+0x28], UR6 ;  /* 0x00002806083f75b2 */ /* 0x0000a20008000100 */
[----:B------:R0:W3:Y:S01]  /*0250*/  SYNCS.EXCH.64 URZ, [UR8+0x8], UR4 ;  /* 0x00000804083f75b2 */ /* 0x0000e20008000100 */
[----:B------:R0:W4:Y:S01]  /*0260*/  SYNCS.EXCH.64 URZ, [UR8+0x30], UR6 ;  /* 0x00003006083f75b2 */ /* 0x0001220008000100 */
[----:B------:R0:W0:Y:S01]  /*0270*/  SYNCS.EXCH.64 URZ, [UR8+0x10], UR4 ;  /* 0x00001004083f75b2 */ /* 0x0000220008000100 */
[----:B------:R0:W0:Y:S01]  /*0280*/  SYNCS.EXCH.64 URZ, [UR8+0x38], UR6 ;  /* 0x00003806083f75b2 */ /* 0x0000220008000100 */
[----:B------:R0:W0:Y:S01]  /*0290*/  SYNCS.EXCH.64 URZ, [UR8+0x18], UR4 ;  /* 0x00001804083f75b2 */ /* 0x0000220008000100 */
[----:B------:R0:W0:Y:S01]  /*02a0*/  SYNCS.EXCH.64 URZ, [UR8+0x40], UR6 ;  /* 0x00004006083f75b2 */ /* 0x0000220008000100 */
[----:B------:R0:W0:Y:S01]  /*02b0*/  SYNCS.EXCH.64 URZ, [UR8+0x20], UR4 ;  /* 0x00002004083f75b2 */ /* 0x0000220008000100 */
[----:B------:R0:W0:Y:S01]  /*02c0*/  SYNCS.EXCH.64 URZ, [UR8+0x48], UR6 ;  /* 0x00004806083f75b2 */ /* 0x0000220008000100 */
[----:B------:R-:W-:Y:S01]  /*02d0*/  NOP ;  /* 0x0000000000007918 */ /* 0x000fe20000000000 */
.L_x_2:
[----:B------:R-:W5:Y:S01]  /*02e0*/  SHFL.IDX PT, R3, R0, RZ, 0x1f ;  /* 0x00001fff00037589 */ /* 0x000f6200000e0000 */
[----:B------:R-:W-:Y:S01]  /*02f0*/  SHF.R.S32.HI R4, RZ, 0x1f, R11 ;  /* 0x0000001fff047819 */ /* 0x000fe2000001140b */
[----:B------:R-:W1:Y:S01]  /*0300*/  S2UR UR12, SR_CTAID.X ;  /* 0x00000000000c79c3 */ /* 0x000e620000002500 */
[----:B------:R-:W-:Y:S01]  /*0310*/  ELECT P0, URZ, PT ;  /* 0x00000000003f782f */ /* 0x000fe20003800000 */
[----:B------:R1:W2:Y:S01]  /*0320*/  SHFL.IDX PT, R8, R0, RZ, 0x1f ;  /* 0x00001fff00087589 */ /* 0x0002a200000e0000 */
[----:B------:R-:W-:Y:S02]  /*0330*/  LEA.HI R4, R4, R11, RZ, 0x7 ;  /* 0x0000000b04047211 */ /* 0x000fe400078f38ff */
[----:B------:R-:W-:Y:S01]  /*0340*/  ELECT P1, URZ, PT ;  /* 0x00000000003f782f */ /* 0x000fe20003820000 */
[----:B------:R-:W-:Y:S01]  /*0350*/  NOP ;  /* 0x0000000000007918 */ /* 0x000fe20000000000 */
[----:B------:R-:W3:Y:S01]  /*0360*/  S2R R16, SR_CTAID.Y ;  /* 0x0000000000107919 */ /* 0x000ee20000002600 */
[----:B------:R-:W-:Y:S01]  /*0370*/  LOP3.LUT R4, R4, 0xffffff80, RZ, 0xc0, !PT ;  /* 0xffffff8004047812 */ /* 0x000fe200078ec0ff */
[----:B0-----:R-:W-:Y:S01]  /*0380*/  ULDC UR4, c[0x0][0x150] ;  /* 0x0000540000047ab9 */ /* 0x001fe20000000800 */
[----:B------:R-:W0:Y:S01]  /*0390*/  LDC R12, c[0x0][0x144] ;  /* 0x00005100ff0c7b82 */ /* 0x000e220000000800 */
[----:B------:R4:W0:Y:S01]  /*03a0*/  SHFL.IDX PT, R14, R5, RZ, 0x1f ;  /* 0x00001fff050e7589 */ /* 0x00082200000e0000 */
[----:B------:R-:W-:Y:S01]  /*03b0*/  UMOV UR11, 0x80 ;  /* 0x00000080000b7882 */ /* 0x000fe20000000000 */
[----:B------:R-:W-:Y:S01]  /*03c0*/  IMAD.IADD R10, R11, 0x1, -R4 ;  /* 0x000000010b0a7824 */ /* 0x000fe200078e0a04 */
[----:B------:R-:W-:Y:S01]  /*03d0*/  NOP ;  /* 0x0000000000007918 */ /* 0x000fe20000000000 */
[C---:B------:R-:W-:Y:S01]  /*03e0*/  VIADD R38, R6.reuse, 0xffffffff ;  /* 0xffffffff06267836 */ /* 0x040fe20000000000 */
[----:B------:R-:W-:-:S02]  /*03f0*/  ISETP.NE.AND P5, PT, R6, RZ, PT ;  /* 0x000000ff0600720c */ /* 0x000fc40003fa5270 */
[----:B------:R-:W-:Y:S01]  /*0400*/  SHF.R.S32.HI R19, RZ, 0x1f, R10 ;  /* 0x0000001fff137819 */ /* 0x000fe2000001140a */
[----:B------:R-:W0:Y:S01]  /*0410*/  LDC R13, c[0x0][0x140] ;  /* 0x00005000ff0d7b82 */ /* 0x000e220000000800 */
[----:B------:R-:W-:Y:S02]  /*0420*/  ISETP.GE.U32.AND P6, PT, R38, 0x2, PT ;  /* 0x000000022600780c */ /* 0x000fe40003fc6070 */
[----:B-----5:R-:W-:Y:S02]  /*0430*/  ISETP.NE.OR P0, PT, R3, RZ, !P0 ;  /* 0x000000ff0300720c */ /* 0x020fe40004705670 */
[----:B------:R-:W-:Y:S02]  /*0440*/  LEA.HI R3, R19, R10, RZ, 0x3 ;  /* 0x0000000a13037211 */ /* 0x000fe400078f18ff */
[----:B-1----:R-:W-:Y:S01]  /*0450*/  I2FP.F32.U32 R4, UR12 ;  /* 0x0000000c00047c45 */ /* 0x002fe20008201000 */
[----:B------:R-:W1:Y:S01]  /*0460*/  LDC R27, c[0x0][0x148] ;  /* 0x00005200ff1b7b82 */ /* 0x000e620000000800 */
[----:B------:R-:W-:-:S02]  /*0470*/  SHF.R.S32.HI R0, RZ, 0x3, R3 ;  /* 0x00000003ff007819 */ /* 0x000fc40000011403 */
[----:B--2---:R-:W-:Y:S01]  /*0480*/  ISETP.NE.OR P1, PT, R8, RZ, !P1 ;  /* 0x000000ff0800720c */ /* 0x004fe20004f25670 */
[----:B------:R-:W-:Y:S01]  /*0490*/  FMUL R9, R4, UR4 ;  /* 0x0000000404097c20 */ /* 0x000fe20008400000 */
[----:B------:R-:W-:Y:S01]  /*04a0*/  SHF.R.S32.HI R3, RZ, 0x1f, R3 ;  /* 0x0000001fff037819 */ /* 0x000fe20000011403 */
[----:B------:R-:W-:Y:S01]  /*04b0*/  ULDC UR4, c[0x0][0x154] ;  /* 0x0000550000047ab9 */ /* 0x000fe20000000800 */
[----:B------:R-:W-:Y:S01]  /*04c0*/  SHF.R.S32.HI R8, RZ, 0x1f, R7 ;  /* 0x0000001fff087819 */ /* 0x000fe20000011407 */
[----:B------:R-:W-:Y:S01]  /*04d0*/  VOTEU.ALL UP1, P0 ;  /* 0x00000000003f7886 */ /* 0x000fe20000020000 */
[----:B------:R-:W-:Y:S01]  /*04e0*/  LEA.HI R4, R3, R0, RZ, 0x2 ;  /* 0x0000000003047211 */ /* 0x000fe200078f10ff */
[----:B------:R-:W2:Y:S01]  /*04f0*/  F2I.U32.TRUNC.NTZ R9, R9 ;  /* 0x0000000900097305 */ /* 0x000ea2000020f000 */
[----:B------:R-:W-:Y:S01]  /*0500*/  LEA.HI R8, R8, R7, RZ, 0x2 ;  /* 0x0000000708087211 */ /* 0x000fe200078f10ff */
[----:B------:R-:W-:Y:S01]  /*0510*/  VOTEU.ALL UP0, P0 ;  /* 0x00000000003f7886 */ /* 0x000fe20000000000 */
[----:B------:R-:W-:Y:S01]  /*0520*/  SHF.R.S32.HI R3, RZ, 0x1f, R2 ;  /* 0x0000001fff037819 */ /* 0x000fe20000011402 */
[----:B------:R-:W5:Y:S01]  /*0530*/  @!UP1 S2UR UR7, SR_CgaCtaId ;  /* 0x00000000000799c3 */ /* 0x000f620000008800 */
[----:B----4-:R-:W-:Y:S01]  /*0540*/  LOP3.LUT R5, R4, 0xfffffffc, RZ, 0xc0, !PT ;  /* 0xfffffffc04057812 */ /* 0x010fe200078ec0ff */
[----:B------:R-:W-:Y:S01]  /*0550*/  VOTEU.ALL UP2, P1 ;  /* 0x00000000003f7886 */ /* 0x000fe20000840000 */
[----:B------:R-:W-:Y:S01]  /*0560*/  LOP3.LUT R8, R8, 0x3ffffffc, RZ, 0xc0, !PT ;  /* 0x3ffffffc08087812 */ /* 0x000fe200078ec0ff */
[----:B------:R-:W-:Y:S01]  /*0570*/  @!UP1 UMOV UR6, 0x400 ;  /* 0x0000040000069882 */ /* 0x000fe20000000000 */
[----:B------:R-:W-:Y:S01]  /*0580*/  LEA.HI R3, R3, R2, RZ, 0x2 ;  /* 0x0000000203037211 */ /* 0x000fe200078f10ff */
[----:B------:R-:W-:Y:S01]  /*0590*/  IMAD.IADD R5, R0, 0x1, -R5 ;  /* 0x0000000100057824 */ /* 0x000fe200078e0a05 */
[----:B------:R-:W-:Y:S01]  /*05a0*/  @!UP2 UMOV UR9, 0x400 ;  /* 0x000004000009a882 */ /* 0x000fe20000000000 */
[----:B------:R-:W-:Y:S01]  /*05b0*/  IMAD.IADD R8, R7, 0x1, -R8 ;  /* 0x0000000107087824 */ /* 0x000fe200078e0a08 */
[----:B------:R-:W-:Y:S01]  /*05c0*/  LOP3.LUT R3, R3, 0xfffffffc, RZ, 0xc0, !PT ;  /* 0xfffffffc03037812 */ /* 0x000fe200078ec0ff */
[----:B------:R-:W4:Y:S01]  /*05d0*/  @!UP2 S2UR UR10, SR_CgaCtaId ;  /* 0x00000000000aa9c3 */ /* 0x000f220000008800 */
[----:B--2---:R-:W-:Y:S01]  /*05e0*/  IMAD.MOV R9, RZ, RZ, -R9 ;  /* 0x000000ffff097224 */ /* 0x004fe200078e0a09 */
[----:B------:R-:W-:Y:S01]  /*05f0*/  VOTEU.ALL UP3, P1 ;  /* 0x00000000003f7886 */ /* 0x000fe20000860000 */
[----:B------:R-:W-:Y:S01]  /*0600*/  IMAD R5, R8, 0x4, R5 ;  /* 0x0000000408057824 */ /* 0x000fe200078e0205 */
[----:B------:R-:W-:Y:S01]  /*0610*/  VOTEU.ALL UP4, P1 ;  /* 0x00000000003f7886 */ /* 0x000fe20000880000 */
[----:B------:R-:W-:Y:S01]  /*0620*/  IMAD.IADD R18, R2, 0x1, -R3 ;  /* 0x0000000102127824 */ /* 0x000fe200078e0a03 */
[----:B---3--:R-:W-:Y:S01]  /*0630*/  I2FP.F32.U32 R2, R16 ;  /* 0x0000001000027245 */ /* 0x008fe20000201000 */
[----:B0-----:R-:W-:Y:S01]  /*0640*/  IMAD R25, R12, R9, UR12 ;  /* 0x0000000c0c197e24 */ /* 0x001fe2000f8e0209 */
[C---:B------:R-:W-:Y:S01]  /*0650*/  LEA.HI R0, R5.reuse, R5, RZ, 0x1 ;  /* 0x0000000505007211 */ /* 0x040fe200078f08ff */
[C---:B------:R-:W-:Y:S01]  /*0660*/  IMAD.SHL.U32 R12, R5.reuse, 0x4, RZ ;  /* 0x00000004050c7824 */ /* 0x040fe200078e00ff */
[----:B------:R-:W-:Y:S01]  /*0670*/  VOTEU.ALL UP5, P1 ;  /* 0x00000000003f7886 */ /* 0x000fe200008a0000 */
[----:B------:R-:W-:Y:S01]  /*0680*/  FMUL R2, R2, UR4 ;  /* 0x0000000402027c20 */ /* 0x000fe20008400000 */
[----:B------:R-:W-:Y:S01]  /*0690*/  LOP3.LUT R0, R0, 0xfffffffe, RZ, 0xc0, !PT ;  /* 0xfffffffe00007812 */ /* 0x000fe200078ec0ff */
[----:B------:R-:W-:Y:S01]  /*06a0*/  UMOV UR4, 0x20 ;  /* 0x0000002000047882 */ /* 0x000fe20000000000 */
[----:B-----5:R-:W-:Y:S01]  /*06b0*/  @!UP1 ULEA UR8, UR7, UR6, 0x18 ;  /* 0x0000000607089291 */ /* 0x020fe2000f8ec03f */
[----:B------:R-:W-:Y:S01]  /*06c0*/  LOP3.LUT R12, R5, 0xc, R12, 0x78, !PT ;  /* 0x0000000c050c7812 */ /* 0x000fe200078e780c */
[----:B------:R-:W-:-:S04]  /*06d0*/  @!UP1 UIADD3 UR4, -UR4, 0x100000, URZ ;  /* 0x0010000004049890 */ /* 0x000fc8000fffe13f */
[----:B------:R-:W-:Y:S02]  /*06e0*/  @!UP1 USHF.L.U32 UR5, UR4, 0xb, URZ ;  /* 0x0000000b04059899 */ /* 0x000fe4000800063f */
[----:B------:R-:W-:Y:S01]  /*06f0*/  @!UP1 USHF.L.U32 UR4, UR4, 0x1, URZ ;  /* 0x0000000104049899 */ /* 0x000fe2000800063f */
[----:B------:R-:W-:Y:S01]  /*0700*/  IMAD.IADD R0, R5, 0x1, -R0 ;  /* 0x0000000105007824 */ /* 0x000fe200078e0a00 */
[----:B------:R-:W0:Y:S01]  /*0710*/  F2I.U32.TRUNC.NTZ R2, R2 ;  /* 0x0000000200027305 */ /* 0x000e22000020f000 */
[----:B------:R-:W-:-:S04]  /*0720*/  @!UP2 UIADD3 UR6, -UR11, 0x100000, URZ ;  /* 0x001000000b06a890 */ /* 0x000fc8000fffe13f */
[----:B------:R-:W-:Y:S02]  /*0730*/  @!UP2 USHF.L.U32 UR7, UR6, 0xb, URZ ;  /* 0x0000000b0607a899 */ /* 0x000fe4000800063f */
[----:B------:R-:W-:Y:S01]  /*0740*/  @!UP2 USHF.L.U32 UR6, UR6, 0x1, URZ ;  /* 0x000000010606a899 */ /* 0x000fe2000800063f */
[----:B------:R-:W-:Y:S01]  /*0750*/  ISETP.EQ.U32.AND P2, PT, R13, 0x1, PT ;  /* 0x000000010d00780c */ /* 0x000fe20003f42070 */
[----:B------:R-:W-:Y:S01]  /*0760*/  VOTEU.ALL UP1, P0 ;  /* 0x00000000003f7886 */ /* 0x000fe20000020000 */
[----:B------:R-:W-:Y:S01]  /*0770*/  ISETP.NE.AND P3, PT, R0, R25, PT ;  /* 0x000000190000720c */ /* 0x000fe20003f65270 */
[----:B------:R-:W-:Y:S01]  /*0780*/  IMAD.MOV.U32 R13, RZ, RZ, 0x1 ;  /* 0x00000001ff0d7424 */ /* 0x000fe200078e00ff */
[----:B----4-:R-:W-:Y:S01]  /*0790*/  @!UP2 ULEA UR9, UR10, UR9, 0x18 ;  /* 0x000000090a09a291 */ /* 0x010fe2000f8ec03f */
[----:B------:R-:W-:Y:S01]  /*07a0*/  LOP3.LUT P0, RZ, R10, 0x7, RZ, 0xc0, !PT ;  /* 0x000000070aff7812 */ /* 0x000fe2000780c0ff */
[----:B------:R-:W-:Y:S01]  /*07b0*/  VOTEU.ALL UP2, P1 ;  /* 0x00000000003f7886 */ /* 0x000fe20000840000 */
[----:B------:R-:W-:Y:S01]  /*07c0*/  ISETP.NE.AND P1, PT, R18, 0x3, PT ;  /* 0x000000031200780c */ /* 0x000fe20003f25270 */
[----:B------:R-:W2:Y:S02]  /*07d0*/  FENCE.VIEW.ASYNC.S ;  /* 0x00000000000073c6 */ /* 0x000ea40000000000 */
[----:B--2---:R2:W3:Y:S01]  /*07e0*/  @!UP0 SYNCS.EXCH.64 URZ, [UR8+0x80], UR4 ;  /* 0x00008004083f85b2 */ /* 0x0044e20008000100 */
[----:B------:R-:W-:-:S02]  /*07f0*/  ISETP.LT.U32.AND P0, PT, R12, 0x2, !P0 ;  /* 0x000000020c00780c */ /* 0x000fc40004701070 */
[----:B------:R-:W-:Y:S01]  /*0800*/  ISETP.EQ.OR P1, PT, R18, RZ, !P1 ;  /* 0x000000ff1200720c */ /* 0x000fe20004f22670 */
[----:B0-----:R-:W-:Y:S01]  /*0810*/  IMAD.MOV R24, RZ, RZ, -R2 ;  /* 0x000000ffff187224 */ /* 0x001fe200078e0a02 */
[----:B------:R-:W-:Y:S02]  /*0820*/  R2UR UR15, R14 ;  /* 0x000000000e0f72ca */ /* 0x000fe400000e0000 */
[----:B------:R-:W-:Y:S01]  /*0830*/  @P3 LEA.HI R0, R12, R12, RZ, 0x1 ;  /* 0x0000000c0c003211 */ /* 0x000fe200078f08ff */
[----:B-1----:R-:W-:Y:S01]  /*0840*/  IMAD R3, R27, R24, R16 ;  /* 0x000000181b037224 */ /* 0x002fe200078e0210 */
[----:B------:R-:W-:Y:S02]  /*0850*/  ISETP.EQ.AND P1, PT, R6, RZ, P1 ;  /* 0x000000ff0600720c */ /* 0x000fe40000f22270 */
[----:B------:R-:W-:Y:S02]  /*0860*/  @P3 SHF.R.S32.HI R0, RZ, 0x1, R0 ;  /* 0x00000001ff003819 */ /* 0x000fe40000011400 */
[----:B------:R-:W-:Y:S01]  /*0870*/  SEL R7, RZ, 0x1, !P1 ;  /* 0x00000001ff077807 */ /* 0x000fe20004800000 */
[----:B------:R2:W0:Y:S01]  /*0880*/  @!UP1 SYNCS.EXCH.64 URZ, [UR8+0x88], UR4 ;  /* 0x00008804083f95b2 */ /* 0x0004220008000100 */
[----:B------:R-:W-:Y:S01]  /*0890*/  @P3 ISETP.NE.AND P4, PT, R0, R3, PT ;  /* 0x000000030000320c */ /* 0x000fe20003f85270 */
[----:B------:R-:W-:Y:S01]  /*08a0*/  NOP ;  /* 0x0000000000007918 */ /* 0x000fe20000000000 */
[----:B------:R-:W-:-:S02]  /*08b0*/  SEL R0, RZ, 0x1, !P0 ;  /* 0x00000001ff007807 */ /* 0x000fc40004000000 */
[----:B------:R-:W-:Y:S02]  /*08c0*/  @P3 SEL R13, RZ, 0x1, P4 ;  /* 0x00000001ff0d3807 */ /* 0x000fe40002000000 */
[----:B------:R-:W-:Y:S02]  /*08d0*/  SEL R7, R7, 0x2, P6 ;  /* 0x0000000207077807 */ /* 0x000fe40003000000 */
[----:B------:R-:W-:Y:S01]  /*08e0*/  LOP3.LUT R13, R13, R0, RZ, 0xc0, !PT ;  /* 0x000000000d0d7212 */ /* 0x000fe200078ec0ff */
[----:B------:R2:W1:Y:S01]  /*08f0*/  @!UP2 SYNCS.EXCH.64 URZ, [UR9+0x60], UR6 ;  /* 0x00006006093fa5b2 */ /* 0x0004620008000100 */
[----:B------:R2:W4:Y:S01]  /*0900*/  @!UP3 SYNCS.EXCH.64 URZ, [UR9+0x68], UR6 ;  /* 0x00006806093fb5b2 */ /* 0x0005220008000100 */
[----:B------:R2:W0:Y:S01]  /*0910*/  @!UP4 SYNCS.EXCH.64 URZ, [UR9+0x70], UR6 ;  /* 0x00007006093fc5b2 */ /* 0x0004220008000100 */
[----:B------:R2:W0:Y:S01]  /*0920*/  @!UP5 SYNCS.EXCH.64 URZ, [UR9+0x78], UR6 ;  /* 0x00007806093fd5b2 */ /* 0x0004220008000100 */
[----:B------:R-:W-:Y:S01]  /*0930*/  NOP ;  /* 0x0000000000007918 */ /* 0x000fe20000000000 */
[----:B--23--:R-:W-:Y:S05]  /*0940*/  @!P2 BRA `(.L_x_3) ;  /* 0x000000000008a947 */ /* 0x00cfea0003800000 */
[----:B01--4-:R-:W-:Y:S01]  /*0950*/  UCGABAR_ARV ;  /* 0x00000000000079c7 */ /* 0x013fe20008000000 */
[----:B------:R-:W-:Y:S05]  /*0960*/  BRA `(.L_x_4) ;  /* 0x0000000000047947 */ /* 0x000fea0003800000 */
.L_x_3:
[----:B01--4-:R-:W-:Y:S01]  /*0970*/  NOP ;  /* 0x0000000000007918 */ /* 0x013fe20000000000 */
.L_x_4:
[----:B------:R-:W-:Y:S01]  /*0980*/  ULDC.64 UR4, c[0x0][0x598] ;  /* 0x0001660000047ab9 */ /* 0x000fe20000000a00 */
[----:B------:R-:W-:Y:S01]  /*0990*/  ULDC.64 UR20, c[0x0][0x208] ;  /* 0x0000820000147ab9 */ /* 0x000fe20000000a00 */
[----:B------:R-:W-:-:S04]  /*09a0*/  ISETP.NE.U32.AND P0, PT, RZ, UR4, PT ;  /* 0x00000004ff007c0c */ /* 0x000fc8000bf05070 */
[----:B------:R-:W-:-:S13]  /*09b0*/  ISETP.NE.AND.EX P0, PT, RZ, UR5, PT, P0 ;  /* 0x00000005ff007c0c */ /* 0x000fda000bf05300 */
[----:B------:R-:W-:Y:S05]  /*09c0*/  @!P0 BRA `(.L_x_5) ;  /* 0x00000000001c8947 */ /* 0x000fea0003800000 */
[----:B------:R-:W0:Y:S02]  /*09d0*/  LDC.64 R2, c[0x0][0x598] ;  /* 0x00016600ff027b82 */ /* 0x000e240000000a00 */
[----:B0-----:R-:W2:Y:S02]  /*09e0*/  LDG.E.64 R2, desc[UR20][R2.64] ;  /* 0x0000001402027981 */ /* 0x001ea4000c1e1b00 */
[----:B--2---:R-:W-:-:S04]  /*09f0*/  ISETP.NE.U32.AND P0, PT, R2, RZ, PT ;  /* 0x000000ff0200720c */ /* 0x004fc80003f05070 */
[----:B------:R-:W-:-:S13]  /*0a00*/  ISETP.NE.AND.EX P0, PT, R3, RZ, PT, P0 ;  /* 0x000000ff0300720c */ /* 0x000fda0003f05300 */
[----:B------:R-:W-:Y:S05]  /*0a10*/  @!P0 BRA `(.L_x_5) ;  /* 0x0000000000088947 */ /* 0x000fea0003800000 */
[----:B------:R0:W5:Y:S01]  /*0a20*/  LD.E R14, desc[UR20][R2.64] ;  /* 0x00000014020e7980 */ /* 0x000162000c101900 */
[----:B------:R-:W-:Y:S05]  /*0a30*/  BRA `(.L_x_6) ;  /* 0x0000000000207947 */ /* 0x000fea0003800000 */
.L_x_5:
[----:B------:R-:W-:Y:S02]  /*0a40*/  ULDC.64 UR4, c[0x0][0x588] ;  /* 0x0001620000047ab9 */ /* 0x000fe40000000a00 */
[----:B------:R-:W-:-:S04]  /*0a50*/  ISETP.NE.U32.AND P0, PT, RZ, UR4, PT ;  /* 0x00000004ff007c0c */ /* 0x000fc8000bf05070 */
[----:B------:R-:W-:-:S13]  /*0a60*/  ISETP.NE.AND.EX P0, PT, RZ, UR5, PT, P0 ;  /* 0x00000005ff007c0c */ /* 0x000fda000bf05300 */
[----:B------:R-:W-:Y:S05]  /*0a70*/  @!P0 BRA `(.L_x_7) ;  /* 0x00000000000c8947 */ /* 0x000fea0003800000 */
[----:B------:R-:W0:Y:S02]  /*0a80*/  LDC.64 R14, c[0x0][0x588] ;  /* 0x00016200ff0e7b82 */ /* 0x000e240000000a00 */
[----:B0-----:R1:W5:Y:S01]  /*0a90*/  LDG.E R14, desc[UR20][R14.64] ;  /* 0x000000140e0e7981 */ /* 0x001362000c1e1900 */
[----:B------:R-:W-:Y:S05]  /*0aa0*/  BRA `(.L_x_6) ;  /* 0x0000000000047947 */ /* 0x000fea0003800000 */
.L_x_7:
[----:B------:R-:W2:Y:S02]  /*0ab0*/  LDC R14, c[0x0][0x580] ;  /* 0x00016000ff0e7b82 */ /* 0x000ea40000000800 */
.L_x_6:
[----:B------:R-:W-:Y:S02]  /*0ac0*/  ULDC.64 UR4, c[0x0][0x5a0] ;  /* 0x0001680000047ab9 */ /* 0x000fe40000000a00 */
[----:B------:R-:W-:-:S04]  /*0ad0*/  ISETP.NE.U32.AND P0, PT, RZ, UR4, PT ;  /* 0x00000004ff007c0c */ /* 0x000fc8000bf05070 */
[----:B------:R-:W-:-:S13]  /*0ae0*/  ISETP.NE.AND.EX P0, PT, RZ, UR5, PT, P0 ;  /* 0x00000005ff007c0c */ /* 0x000fda000bf05300 */
[----:B------:R-:W-:Y:S05]  /*0af0*/  @!P0 BRA `(.L_x_8) ;  /* 0x00000000001c8947 */ /* 0x000fea0003800000 */
[----:B0-----:R-:W0:Y:S02]  /*0b00*/  LDC.64 R2, c[0x0][0x5a0] ;  /* 0x00016800ff027b82 */ /* 0x001e240000000a00 */
[----:B0-----:R-:W3:Y:S02]  /*0b10*/  LDG.E.64 R2, desc[UR20][R2.64] ;  /* 0x0000001402027981 */ /* 0x001ee4000c1e1b00 */
[----:B---3--:R-:W-:-:S04]  /*0b20*/  ISETP.NE.U32.AND P0, PT, R2, RZ, PT ;  /* 0x000000ff0200720c */ /* 0x008fc80003f05070 */
[----:B------:R-:W-:-:S13]  /*0b30*/  ISETP.NE.AND.EX P0, PT, R3, RZ, PT, P0 ;  /* 0x000000ff0300720c */ /* 0x000fda0003f05300 */
[----:B------:R-:W-:Y:S05]  /*0b40*/  @!P0 BRA `(.L_x_8) ;  /* 0x0000000000088947 */ /* 0x000fea0003800000 */
[----:B-1----:R0:W5:Y:S01]  /*0b50*/  LD.E R15, desc[UR20][R2.64] ;  /* 0x00000014020f7980 */ /* 0x002162000c101900 */
[----:B------:R-:W-:Y:S05]  /*0b60*/  BRA `(.L_x_9) ;  /* 0x0000000000207947 */ /* 0x000fea0003800000 */
.L_x_8:
[----:B------:R-:W-:Y:S02]  /*0b70*/  ULDC.64 UR4, c[0x0][0x590] ;  /* 0x0001640000047ab9 */ /* 0x000fe40000000a00 */
[----:B------:R-:W-:-:S04]  /*0b80*/  ISETP.NE.U32.AND P0, PT, RZ, UR4, PT ;  /* 0x00000004ff007c0c */ /* 0x000fc8000bf05070 */
[----:B------:R-:W-:-:S13]  /*0b90*/  ISETP.NE.AND.EX P0, PT, RZ, UR5, PT, P0 ;  /* 0x00000005ff007c0c */ /* 0x000fda000bf05300 */
[----:B------:R-:W-:Y:S05]  /*0ba0*/  @!P0 BRA `(.L_x_10) ;  /* 0x00000000000c8947 */ /* 0x000fea0003800000 */
[----:B0-----:R-:W1:Y:S02]  /*0bb0*/  LDC.64 R2, c[0x0][0x590] ;  /* 0x00016400ff027b82 */ /* 0x001e640000000a00 */
[----:B-1----:R1:W5:Y:S01]  /*0bc0*/  LDG.E R15, desc[UR20][R2.64] ;  /* 0x00000014020f7981 */ /* 0x002362000c1e1900 */
[----:B------:R-:W-:Y:S05]  /*0bd0*/  BRA `(.L_x_9) ;  /* 0x0000000000047947 */ /* 0x000fea0003800000 */
.L_x_10:
[----:B-1----:R-:W3:Y:S02]  /*0be0*/  LDC R15, c[0x0][0x584] ;  /* 0x00016100ff0f7b82 */ /* 0x002ee40000000800 */
.L_x_9:
[----:B------:R-:W4:Y:S01]  /*0bf0*/  LDC R0, c[0x0][0x65c] ;  /* 0x00019700ff007b82 */ /* 0x000f220000000800 */
[----:B------:R-:W-:Y:S01]  /*0c00*/  ULDC UR8, c[0x0][0x28c] ;  /* 0x0000a30000087ab9 */ /* 0x000fe20000000800 */
[----:B------:R-:W-:Y:S01]  /*0c10*/  ISETP.NE.AND P0, PT, R6, 0x2, PT ;  /* 0x000000020600780c */ /* 0x000fe20003f05270 */
[----:B------:R-:W-:Y:S01]  /*0c20*/  UIADD3 UR8, UR8, 0x1f, URZ ;  /* 0x0000001f08087890 */ /* 0x000fe2000fffe03f */
[----:B------:R-:W-:Y:S01]  /*0c30*/  IMAD.U32 R4, RZ, RZ, UR12 ;  /* 0x0000000cff047e24 */ /* 0x000fe2000f8e00ff */
[----:B------:R-:W-:Y:S01]  /*0c40*/  UMOV UR5, URZ ;  /* 0x0000003f00057c82 */ /* 0x000fe20008000000 */
[----:B------:R-:W-:Y:S01]  /*0c50*/  UMOV UR4, URZ ;  /* 0x0000003f00047c82 */ /* 0x000fe20008000000 */
[----:B------:R-:W-:-:S04]  /*0c60*/  USHF.R.S32.HI UR9, URZ, 0x1f, UR8 ;  /* 0x0000001f3f097899 */ /* 0x000fc80008011408 */
[----:B------:R-:W-:-:S04]  /*0c70*/  ULEA.HI UR9, UR9, UR8, URZ, 0x5 ;  /* 0x0000000809097291 */ /* 0x000fc8000f8f283f */
[----:B------:R-:W-:Y:S01]  /*0c80*/  USHF.R.S32.HI UR13, URZ, 0x5, UR9 ;  /* 0x000000053f0d7899 */ /* 0x000fe20008011409 */
[----:B----4-:R-:W-:-:S13]  /*0c90*/  ISETP.NE.AND P4, PT, R0, 0x1, PT ;  /* 0x000000010000780c */ /* 0x010fda0003f85270 */
[----:B01----:R-:W0:Y:S01]  /*0ca0*/  @P4 LDC R3, c[0x0][0x10] ;  /* 0x00000400ff034b82 */ /* 0x003e220000000800 */
[----:B------:R-:W-:Y:S02]  /*0cb0*/  @P4 IMAD.MOV.U32 R17, RZ, RZ, RZ ;  /* 0x000000ffff114224 */ /* 0x000fe400078e00ff */
[----:B------:R-:W-:-:S05]  /*0cc0*/  @P4 IMAD.MOV.U32 R5, RZ, RZ, RZ ;  /* 0x000000ffff054224 */ /* 0x000fca00078e00ff */
[----:B------:R-:W1:Y:S01]  /*0cd0*/  @!P4 LDC R9, c[0x0][0xc] ;  /* 0x00000300ff09cb82 */ /* 0x000e620000000800 */
[----:B------:R-:W-:Y:S01]  /*0ce0*/  ULDC UR6, c[0x0][0xc] ;  /* 0x0000030000067ab9 */ /* 0x000fe20000000800 */
[----:B------:R-:W-:Y:S02]  /*0cf0*/  ULDC UR7, c[0x0][0x10] ;  /* 0x0000040000077ab9 */ /* 0x000fe40000000800 */
[----:B------:R-:W-:-:S04]  /*0d00*/  UIMAD.WIDE.U32 UR6, UR6, UR7, URZ ;  /* 0x00000007060672a5 */ /* 0x000fc8000f8e003f */
[----:B------:R-:W4:Y:S01]  /*0d10*/  LDC R8, c[0x0][0x14] ;  /* 0x00000500ff087b82 */ /* 0x000f220000000800 */
[----:B0-----:R-:W-:-:S04]  /*0d20*/  @P4 IMAD.WIDE.U32 R2, R3, UR12, R16 ;  /* 0x0000000c03024c25 */ /* 0x001fc8000f8e0010 */
[----:B------:R-:W-:Y:S02]  /*0d30*/  @P4 IMAD.IADD R3, R3, 0x1, R5 ;  /* 0x0000000103034824 */ /* 0x000fe400078e0205 */
[----:B------:R-:W-:Y:S02]  /*0d40*/  IMAD.MOV.U32 R5, RZ, RZ, RZ ;  /* 0x000000ffff057224 */ /* 0x000fe400078e00ff */
[----:B-1----:R-:W-:-:S04]  /*0d50*/  @!P4 IMAD.WIDE.U32 R4, R16, R9, R4 ;  /* 0x000000091004c225 */ /* 0x002fc800078e0004 */
[----:B------:R-:W-:Y:S02]  /*0d60*/  @!P4 IMAD.MOV.U32 R2, RZ, RZ, R4 ;  /* 0x000000ffff02c224 */ /* 0x000fe400078e0004 */
[C---:B----4-:R-:W-:Y:S02]  /*0d70*/  IMAD R21, R8.reuse, UR7, RZ ;  /* 0x0000000708157c24 */ /* 0x050fe4000f8e02ff */
[----:B------:R-:W-:Y:S01]  /*0d80*/  IMAD.WIDE.U32 R8, R8, UR6, RZ ;  /* 0x0000000608087c25 */ /* 0x000fe2000f8e00ff */
[----:B------:R-:W-:-:S03]  /*0d90*/  ULDC.64 UR6, c[0x0][0x650] ;  /* 0x0001940000067ab9 */ /* 0x000fc60000000a00 */
[----:B------:R-:W-:Y:S02]  /*0da0*/  @!P4 IMAD.MOV.U32 R3, RZ, RZ, R5 ;  /* 0x000000ffff03c224 */ /* 0x000fe400078e0005 */
[----:B------:R-:W-:Y:S01]  /*0db0*/  IMAD.IADD R0, R9, 0x1, R21 ;  /* 0x0000000109007824 */ /* 0x000fe200078e0215 */
[----:B------:R-:W-:Y:S06]  /*0dc0*/  @P0 BRA `(.L_x_11) ;  /* 0x0000000000200947 */ /* 0x000fec0003800000 */
[----:B------:R-:W-:Y:S01]  /*0dd0*/  UISETP.GE.U32.AND UP0, UPT, UR13, 0x5, UPT ;  /* 0x000000050d00788c */ /* 0x000fe2000bf06070 */
[----:B------:R-:W-:Y:S01]  /*0de0*/  IADD3 R2, P0, R2, R8, RZ ;  /* 0x0000000802027210 */ /* 0x000fe20007f1e0ff */
[----:B------:R-:W-:-:S04]  /*0df0*/  UIMAD.WIDE.U32 UR4, UR13, -0x33333333, URZ ;  /* 0xcccccccd0d0478a5 */ /* 0x000fc8000f8e003f */
[----:B------:R-:W-:Y:S01]  /*0e00*/  USHF.R.U32.HI UR5, URZ, 0x2, UR5 ;  /* 0x000000023f057899 */ /* 0x000fe20008011605 */
[----:B------:R-:W-:Y:S02]  /*0e10*/  IMAD.X R3, R0, 0x1, R3, P0 ;  /* 0x0000000100037824 */ /* 0x000fe400000e0603 */
[----:B------:R-:W-:Y:S02]  /*0e20*/  UMOV UR4, URZ ;  /* 0x0000003f00047c82 */ /* 0x000fe40008000000 */
[----:B------:R-:W-:Y:S02]  /*0e30*/  @UP0 ULOP3.LUT UR4, UR5, 0x1, URZ, 0xc0, !UPT ;  /* 0x0000000105040892 */ /* 0x000fe4000f8ec03f */
[----:B------:R-:W-:-:S12]  /*0e40*/  UIMAD UR5, UR5, -0x5, UR13 ;  /* 0xfffffffb050578a4 */ /* 0x000fd8000f8e020d */
.L_x_11:
[----:B------:R-:W-:Y:S01]  /*0e50*/  ISETP.GE.U32.AND P0, PT, R2, UR6, PT ;  /* 0x0000000602007c0c */ /* 0x000fe2000bf06070 */
[----:B------:R-:W-:Y:S01]  /*0e60*/  IMAD.MOV.U32 R6, RZ, RZ, -0x1 ;  /* 0xffffffffff067424 */ /* 0x000fe200078e00ff */
[----:B------:R-:W-:Y:S01]  /*0e70*/  PRMT R20, RZ, 0x7610, R20 ;  /* 0x00007610ff147816 */ /* 0x000fe20000000014 */
[----:B------:R-:W-:Y:S01]  /*0e80*/  IMAD.MOV.U32 R4, RZ, RZ, -0x1 ;  /* 0xffffffffff047424 */ /* 0x000fe200078e00ff */
[----:B------:R-:W-:Y:S01]  /*0e90*/  ISETP.GE.U32.AND.EX P0, PT, R3, UR7, PT, P0 ;  /* 0x0000000703007c0c */ /* 0x000fe2000bf06100 */
[----:B------:R-:W-:-:S12]  /*0ea0*/  IMAD.MOV.U32 R5, RZ, RZ, -0x1 ;  /* 0xffffffffff057424 */ /* 0x000fd800078e00ff */
[----:B------:R-:W-:Y:S05]  /*0eb0*/  @P0 BRA `(.L_x_12) ;  /* 0x0000000400240947 */ /* 0x000fea0003800000 */
[----:B------:R-:W0:Y:S01]  /*0ec0*/  LDC.64 R30, c[0x0][0x628] ;  /* 0x00018a00ff1e7b82 */ /* 0x000e220000000a00 */
[----:B------:R-:W-:Y:S02]  /*0ed0*/  IMAD.MOV.U32 R4, RZ, RZ, R2 ;  /* 0x000000ffff047224 */ /* 0x000fe400078e0002 */
[----:B------:R-:W-:-:S05]  /*0ee0*/  IMAD.MOV.U32 R5, RZ, RZ, R3 ;  /* 0x000000ffff057224 */ /* 0x000fca00078e0003 */
[----:B------:R-:W1:Y:S08]  /*0ef0*/  LDC R6, c[0x0][0x630] ;  /* 0x00018c00ff067b82 */ /* 0x000e700000000800 */
[----:B------:R-:W4:Y:S01]  /*0f00*/  LDC.64 R32, c[0x0][0x620] ;  /* 0x00018800ff207b82 */ /* 0x000f220000000a00 */
[----:B0-----:R-:W-:-:S04]  /*0f10*/  ISETP.NE.U32.AND P0, PT, R30, RZ, PT ;  /* 0x000000ff1e00720c */ /* 0x001fc80003f05070 */
[----:B------:R-:W-:-:S13]  /*0f20*/  ISETP.NE.AND.EX P0, PT, R31, RZ, PT, P0 ;  /* 0x000000ff1f00720c */ /* 0x000fda0003f05300 */
[----:B-1--4-:R-:W-:Y:S05]  /*0f30*/  @!P0 BRA `(.L_x_13) ;  /* 0x0000000000288947 */ /* 0x012fea0003800000 */
[----:B------:R-:W0:Y:S02]  /*0f40*/  LDC R23, c[0x0][0x634] ;  /* 0x00018d00ff177b82 */ /* 0x000e240000000800 */
[----:B0-----:R-:W-:-:S05]  /*0f50*/  IADD3 R23, P0, R2, R23, RZ ;  /* 0x0000001702177210 */ /* 0x001fca0007f1e0ff */
[----:B------:R-:W-:-:S04]  /*0f60*/  IMAD.X R29, RZ, RZ, R3, P0 ;  /* 0x000000ffff1d7224 */ /* 0x000fc800000e0603 */
[----:B------:R-:W-:-:S04]  /*0f70*/  IMAD.WIDE.U32 R4, R29, R30, RZ ;  /* 0x0000001e1d047225 */ /* 0x000fc800078e00ff */
[----:B------:R-:W-:-:S04]  /*0f80*/  IMAD.WIDE.U32 R20, P0, R23, R31, R4 ;  /* 0x0000001f17147225 */ /* 0x000fc80007800004 */
[----:B------:R-:W-:-:S04]  /*0f90*/  IMAD.WIDE.U32 R4, R23, R30, RZ ;  /* 0x0000001e17047225 */ /* 0x000fc800078e00ff */
[----:B------:R-:W-:Y:S01]  /*0fa0*/  IMAD.X R23, RZ, RZ, RZ, P0 ;  /* 0x000000ffff177224 */ /* 0x000fe200000e06ff */
[----:B------:R-:W-:Y:S01]  /*0fb0*/  IADD3 RZ, P0, R5, R20, RZ ;  /* 0x0000001405ff7210 */ /* 0x000fe20007f1e0ff */
[----:B------:R-:W-:-:S04]  /*0fc0*/  IMAD.MOV.U32 R22, RZ, RZ, R21 ;  /* 0x000000ffff167224 */ /* 0x000fc800078e0015 */
[----:B------:R-:W-:-:S08]  /*0fd0*/  IMAD.WIDE.U32.X R4, R29, R31, R22, P0 ;  /* 0x0000001f1d047225 */ /* 0x000fd000000e0416 */
.L_x_13:
[----:B------:R-:W0:Y:S01]  /*0fe0*/  LDC.64 R34, c[0x0][0x640] ;  /* 0x00019000ff227b82 */ /* 0x000e220000000a00 */
[-CC-:B------:R-:W-:Y:S01]  /*0ff0*/  SHF.R.U64 R36, R4, R6.reuse, R5.reuse ;  /* 0x0000000604247219 */ /* 0x180fe20000001205 */
[----:B------:R-:W-:Y:S01]  /*1000*/  IMAD.MOV.U32 R39, RZ, RZ, 0x1 ;  /* 0x00000001ff277424 */ /* 0x000fe200078e00ff */
[----:B------:R-:W-:Y:S02]  /*1010*/  SHF.R.U32.HI R4, RZ, R6, R5 ;  /* 0x00000006ff047219 */ /* 0x000fe40000011605 */
[----:B------:R-:W-:-:S03]  /*1020*/  IADD3 R21, P0, RZ, -R36, RZ ;  /* 0x80000024ff157210 */ /* 0x000fc60007f1e0ff */
[----:B------:R-:W1:Y:S02]  /*1030*/  LDC R20, c[0x0][0x618] ;  /* 0x00018600ff147b82 */ /* 0x000e640000000800 */
[----:B------:R-:W-:-:S04]  /*1040*/  IMAD.X R5, RZ, RZ, ~R4, P0 ;  /* 0x000000ffff057224 */ /* 0x000fc800000e0e04 */
[-C--:B------:R-:W-:Y:S02]  /*1050*/  IMAD R6, R5, R32.reuse, RZ ;  /* 0x0000002005067224 */ /* 0x080fe400078e02ff */
[----:B------:R-:W4:Y:S01]  /*1060*/  LDC R23, c[0x0][0x608] ;  /* 0x00018200ff177b82 */ /* 0x000f220000000800 */
[----:B------:R-:W-:-:S04]  /*1070*/  IMAD.WIDE.U32 R4, R21, R32, R2 ;  /* 0x0000002015047225 */ /* 0x000fc800078e0002 */
[----:B------:R-:W-:-:S03]  /*1080*/  IMAD R21, R21, R33, R6 ;  /* 0x0000002115157224 */ /* 0x000fc600078e0206 */
[----:B------:R-:W2:Y:S01]  /*1090*/  LDC R26, c[0x0][0x658] ;  /* 0x00019600ff1a7b82 */ /* 0x000ea20000000800 */
[----:B------:R-:W-:Y:S01]  /*10a0*/  IMAD.IADD R5, R5, 0x1, R21 ;  /* 0x0000000105057824 */ /* 0x000fe200078e0215 */
[----:B0-----:R-:W-:Y:S01]  /*10b0*/  ISETP.NE.U32.AND P0, PT, R34, RZ, PT ;  /* 0x000000ff2200720c */ /* 0x001fe20003f05070 */
[----:B------:R-:W-:-:S03]  /*10c0*/  IMAD.MOV.U32 R21, RZ, RZ, -0x1 ;  /* 0xffffffffff157424 */ /* 0x000fc600078e00ff */
[----:B------:R-:W-:Y:S02]  /*10d0*/  ISETP.NE.AND.EX P0, PT, R35, RZ, PT, P0 ;  /* 0x000000ff2300720c */ /* 0x000fe40003f05300 */
[----:B------:R-:W0:Y:S01]  /*10e0*/  LDC R33, c[0x0][0x600] ;  /* 0x00018000ff217b82 */ /* 0x000e220000000800 */
[-CC-:B-1----:R-:W-:Y:S02]  /*10f0*/  SHF.R.U64 R31, R4, R20.reuse, R5.reuse ;  /* 0x00000014041f7219 */ /* 0x182fe40000001205 */
[----:B------:R-:W-:-:S05]  /*1100*/  SHF.R.U32.HI R4, RZ, R20, R5 ;  /* 0x00000014ff047219 */ /* 0x000fca0000011605 */
[----:B------:R-:W1:Y:S01]  /*1110*/  LDC R28, c[0x0][0x648] ;  /* 0x00019200ff1c7b82 */ /* 0x000e620000000800 */
[-CC-:B----4-:R-:W-:Y:S02]  /*1120*/  SHF.R.U64 R41, R31, R23.reuse, R4.reuse ;  /* 0x000000171f297219 */ /* 0x190fe40000001204 */
[----:B------:R-:W-:-:S05]  /*1130*/  SHF.R.U32.HI R5, RZ, R23, R4 ;  /* 0x00000017ff057219 */ /* 0x000fca0000011604 */
[----:B------:R-:W4:Y:S01]  /*1140*/  LDC R37, c[0x0][0x638] ;  /* 0x00018e00ff257b82 */ /* 0x000f220000000800 */
[-C--:B--2---:R-:W-:Y:S02]  /*1150*/  SHF.L.U32 R4, R21, R26.reuse, RZ ;  /* 0x0000001a15047219 */ /* 0x084fe400000006ff */
[--C-:B------:R-:W-:Y:S02]  /*1160*/  SHF.R.U64 R32, R41, R26, R5.reuse ;  /* 0x0000001a29207219 */ /* 0x100fe40000001205 */
[----:B------:R-:W-:Y:S02]  /*1170*/  LOP3.LUT R6, RZ, R4, RZ, 0x33, !PT ;  /* 0x00000004ff067212 */ /* 0x000fe400078e33ff */
[----:B------:R-:W-:Y:S01]  /*1180*/  SHF.R.U32.HI R5, RZ, R26, R5 ;  /* 0x0000001aff057219 */ /* 0x000fe20000011605 */
[----:B------:R-:W2:Y:S01]  /*1190*/  LDC R30, c[0x0][0x610] ;  /* 0x00018400ff1e7b82 */ /* 0x000ea20000000800 */
[----:B------:R-:W-:Y:S01]  /*11a0*/  IMAD.MOV.U32 R4, RZ, RZ, R32 ;  /* 0x000000ffff047224 */ /* 0x000fe200078e0020 */
[----:B------:R-:W-:Y:S06]  /*11b0*/  @!P0 BRA `(.L_x_14) ;  /* 0x0000000000288947 */ /* 0x000fec0003800000 */
[----:B------:R-:W3:Y:S02]  /*11c0*/  LDC R23, c[0x0][0x64c] ;  /* 0x00019300ff177b82 */ /* 0x000ee40000000800 */
[----:B---3--:R-:W-:-:S05]  /*11d0*/  IADD3 R23, P0, R32, R23, RZ ;  /* 0x0000001720177210 */ /* 0x008fca0007f1e0ff */
        /* <DEDUP_REMOVED lines=8> */
.L_x_14:
[----:B-1----:R-:W-:Y:S01]  /*1260*/  SHF.R.U64 R17, R4, R28, R5 ;  /* 0x0000001c04117219 */ /* 0x002fe20000001205 */
[----:B------:R-:W-:Y:S01]  /*1270*/  @P4 IMAD R25, R27, R24, R16 ;  /* 0x000000181b194224 */ /* 0x000fe200078e0210 */
[----:B------:R-:W-:Y:S02]  /*1280*/  SHF.L.U32 R4, R39, R26, RZ ;  /* 0x0000001a27047219 */ /* 0x000fe400000006ff */
[----:B------:R-:W-:Y:S01]  /*1290*/  LOP3.LUT R5, R41, R6, RZ, 0xc0, !PT ;  /* 0x0000000629057212 */ /* 0x000fe200078ec0ff */
[----:B0-----:R-:W-:Y:S02]  /*12a0*/  VIADD R6, R33, 0xffffffff ;  /* 0xffffffff21067836 */ /* 0x001fe40000000000 */
[----:B------:R-:W-:Y:S02]  /*12b0*/  IMAD.MOV R20, RZ, RZ, -R17 ;  /* 0x000000ffff147224 */ /* 0x000fe400078e0a11 */
[----:B------:R-:W-:Y:S01]  /*12c0*/  IMAD R16, R4, R17, R5 ;  /* 0x0000001104107224 */ /* 0x000fe200078e0205 */
[----:B------:R-:W-:Y:S01]  /*12d0*/  LOP3.LUT R5, R31, R6, RZ, 0xc0, !PT ;  /* 0x000000061f057212 */ /* 0x000fe200078ec0ff */
[----:B----4-:R-:W-:-:S02]  /*12e0*/  IMAD R4, R20, R37, R32 ;  /* 0x0000002514047224 */ /* 0x010fc400078e0220 */
[----:B--2---:R-:W-:Y:S02]  /*12f0*/  IMAD R6, R16, R30, R25 ;  /* 0x0000001e10067224 */ /* 0x004fe400078e0219 */
[----:B------:R-:W-:Y:S02]  /*1300*/  IMAD R5, R4, R33, R5 ;  /* 0x0000002104057224 */ /* 0x000fe400078e0205 */
[----:B------:R-:W-:-:S03]  /*1310*/  IMAD.MOV.U32 R20, RZ, RZ, 0x1 ;  /* 0x00000001ff147424 */ /* 0x000fc600078e00ff */
[----:B------:R-:W-:Y:S02]  /*1320*/  SEL R4, R5, R6, !P4 ;  /* 0x0000000605047207 */ /* 0x000fe40006000000 */
[----:B------:R-:W-:Y:S01]  /*1330*/  SEL R6, R6, R5, !P4 ;  /* 0x0000000506067207 */ /* 0x000fe20006000000 */
[----:B------:R-:W-:-:S07]  /*1340*/  IMAD.MOV.U32 R5, RZ, RZ, R36 ;  /* 0x000000ffff057224 */ /* 0x000fce00078e0024 */
.L_x_12:
[----:B------:R-:W-:Y:S05]  /*1350*/  @!P2 BRA `(.L_x_15) ;  /* 0x00000000000ca947 */ /* 0x000fea0003800000 */
[----:B------:R-:W-:Y:S01]  /*1360*/  UCGABAR_WAIT ;  /* 0x0000000000007dc7 */ /* 0x000fe20008000000 */
[----:B------:R-:W-:Y:S01]  /*1370*/  CCTL.IVALL ;  /* 0x00000000ff00798f */ /* 0x000fe20002000000 */
[----:B------:R-:W-:Y:S05]  /*1380*/  BRA `(.L_x_16) ;  /* 0x0000000000047947 */ /* 0x000fea0003800000 */
.L_x_15:
[----:B------:R-:W-:Y:S06]  /*1390*/  BAR.SYNC.DEFER_BLOCKING 0x0 ;  /* 0x0000000000007b1d */ /* 0x000fec0000010000 */
.L_x_16:
[----:B------:R-:W-:Y:S05]  /*13a0*/  @!P5 BRA `(.L_x_17) ;  /* 0x0000004000c8d947 */ /* 0x000fea0003800000 */
[----:B------:R-:W-:-:S13]  /*13b0*/  ISETP.GT.U32.AND P0, PT, R38, 0x1, PT ;  /* 0x000000012600780c */ /* 0x000fda0003f04070 */
[----:B------:R-:W-:Y:S05]  /*13c0*/  @P0 EXIT ;  /* 0x000000000000094d */ /* 0x000fea0003800000 */
.L_x_18:
[----:B------:R-:W-:-:S08]  /*13d0*/  NOP ;  /* 0x0000000000007918 */ /* 0x000fd00000000000 */
[----:B------:R-:W0:Y:S02]  /*13e0*/  USETMAXREG.TRY_ALLOC.CTAPOOL UP0, 0xe8 ;  /* 0x000000e8000079c8 */ /* 0x000e240008000600 */
[----:B0-----:R-:W-:-:S13]  /*13f0*/  PLOP3.LUT P0, PT, PT, PT, UP0, 0x80, 0x0 ;  /* 0x000000000000781c */ /* 0x001fda0003f0f008 */
[----:B------:R-:W-:Y:S05]  /*1400*/  @!P0 BRA `(.L_x_18) ;  /* 0xfffffffc00f08947 */ /* 0x000fea000383ffff */
[----:B------:R-:W-:-:S13]  /*1410*/  LOP3.LUT P0, RZ, R20, 0xff, RZ, 0xc0, !PT ;  /* 0x000000ff14ff7812 */ /* 0x000fda000780c0ff */
[----:B------:R-:W-:Y:S05]  /*1420*/  @!P0 EXIT ;  /* 0x000000000000894d */ /* 0x000fea0003800000 */
[----:B------:R-:W0:Y:S01]  /*1430*/  S2UR UR6, SR_CgaCtaId ;  /* 0x00000000000679c3 */ /* 0x000e220000008800 */
[CC--:B------:R-:W-:Y:S01]  /*1440*/  LEA.HI R11, R19.reuse, R10.reuse, RZ, 0x2 ;  /* 0x0000000a130b7211 */ /* 0x0c0fe200078f10ff */
[----:B------:R-:W-:Y:S01]  /*1450*/  UIADD3 UR7, UR15, -0x1, URZ ;  /* 0xffffffff0f077890 */ /* 0x000fe2000fffe03f */
[----:B------:R-:W-:Y:S01]  /*1460*/  LEA.HI R19, R19, R10, RZ, 0x5 ;  /* 0x0000000a13137211 */ /* 0x000fe200078f28ff */
[----:B------:R-:W-:Y:S01]  /*1470*/  UMOV UR12, 0x400 ;  /* 0x00000400000c7882 */ /* 0x000fe20000000000 */
[--C-:B------:R-:W-:Y:S01]  /*1480*/  SHF.R.S32.HI R16, RZ, 0x2, R11.reuse ;  /* 0x00000002ff107819 */ /* 0x100fe2000001140b */
[----:B------:R-:W-:Y:S01]  /*1490*/  UISETP.LT.AND UP0, UPT, UR13, 0x1, UPT ;  /* 0x000000010d00788c */ /* 0x000fe2000bf01270 */
[----:B------:R-:W-:Y:S01]  /*14a0*/  SHF.R.S32.HI R17, RZ, 0x1f, R11 ;  /* 0x0000001fff117819 */ /* 0x000fe2000001140b */
[----:B------:R-:W-:Y:S01]  /*14b0*/  USHF.L.U32 UR22, UR13, 0x1, URZ ;  /* 0x000000010d167899 */ /* 0x000fe2000800063f */
[----:B------:R-:W-:Y:S01]  /*14c0*/  SHF.R.S32.HI R19, RZ, 0x5, R19 ;  /* 0x00000005ff137819 */ /* 0x000fe20000011413 */
[----:B------:R-:W-:Y:S01]  /*14d0*/  USEL UR14, UR13, 0x1, UP0 ;  /* 0x000000010d0e7887 */ /* 0x000fe20008000000 */
[----:B------:R-:W-:Y:S01]  /*14e0*/  LEA.HI R17, R17, R16, RZ, 0x3 ;  /* 0x0000001011117211 */ /* 0x000fe200078f18ff */
[----:B------:R-:W-:Y:S01]  /*14f0*/  UISETP.NE.AND UP0, UPT, UR7, URZ, UPT ;  /* 0x0000003f0700728c */ /* 0x000fe2000bf05270 */
[----:B------:R-:W-:Y:S01]  /*1500*/  LOP3.LUT R11, R11, 0xfffffffc, RZ, 0xc0, !PT ;  /* 0xfffffffc0b0b7812 */ /* 0x000fe200078ec0ff */
[----:B------:R-:W-:Y:S01]  /*1510*/  UIADD3 UR14, -UR14, UR13, URZ ;  /* 0x0000000d0e0e7290 */ /* 0x000fe2000fffe13f */
[----:B------:R-:W-:Y:S01]  /*1520*/  LOP3.LUT R17, R17, 0xfffffff8, RZ, 0xc0, !PT ;  /* 0xfffffff811117812 */ /* 0x000fe200078ec0ff */
[----:B------:R-:W-:Y:S01]  /*1530*/  USEL UR9, URZ, 0x1, UP0 ;  /* 0x000000013f097887 */ /* 0x000fe20008000000 */
[----:B------:R-:W-:Y:S01]  /*1540*/  LOP3.LUT R86, R7, 0x1, RZ, 0xfc, !PT ;  /* 0x0000000107567812 */ /* 0x000fe200078efcff */
[----:B------:R-:W-:-:S02]  /*1550*/  IMAD.IADD R20, R10, 0x1, -R11 ;  /* 0x000000010a147824 */ /* 0x000fc400078e0a0b */
[----:B------:R-:W-:Y:S02]  /*1560*/  IMAD.IADD R16, R16, 0x1, -R17 ;  /* 0x0000000110107824 */ /* 0x000fe400078e0a11 */
[----:B------:R-:W-:Y:S01]  /*1570*/  IMAD.U32 R87, RZ, RZ, UR9 ;  /* 0x00000009ff577e24 */ /* 0x000fe2000f8e00ff */
[----:B0-----:R-:W-:Y:S02]  /*1580*/  ULEA UR12, UR6, UR12, 0x18 ;  /* 0x0000000c060c7291 */ /* 0x001fe4000f8ec03f */
[--C-:B------:R-:W-:Y:S01]  /*1590*/  SHF.R.S32.HI R17, RZ, 0x1f, R16.reuse ;  /* 0x0000001fff117819 */ /* 0x100fe20000011410 */
[----:B------:R-:W-:Y:S01]  /*15a0*/  USHF.L.U32 UR6, UR7, 0x3, URZ ;  /* 0x0000000307067899 */ /* 0x000fe2000800063f */
[C-C-:B------:R-:W-:Y:S01]  /*15b0*/  IMAD R21, R19.reuse, -0x10, -R16.reuse ;  /* 0xfffffff013157824 */ /* 0x140fe200078e0a10 */
[----:B------:R-:W-:Y:S02]  /*15c0*/  UIADD3 UR7, UR12, 0x180, URZ ;  /* 0x000001800c077890 */ /* 0x000fe4000fffe03f */
[----:B------:R-:W-:Y:S01]  /*15d0*/  ULOP3.LUT UR6, UR6, 0x8, URZ, 0xc0, !UPT ;  /* 0x0000000806067892 */ /* 0x000fe2000f8ec03f */
[----:B------:R-:W-:Y:S01]  /*15e0*/  IMAD.WIDE R10, R19, 0x10, R16 ;  /* 0x00000010130a7825 */ /* 0x000fe200078e0210 */
[----:B------:R-:W-:-:S02]  /*15f0*/  UIADD3 UR8, UR12, 0x2980, URZ ;  /* 0x000029800c087890 */ /* 0x000fc4000fffe03f */
[----:B------:R-:W-:Y:S02]  /*1600*/  USHF.R.U32.HI UR7, URZ, 0x4, UR7 ;  /* 0x000000043f077899 */ /* 0x000fe40008011607 */
[----:B------:R-:W-:Y:S02]  /*1610*/  USHF.R.U32.HI UR8, URZ, 0x4, UR8 ;  /* 0x000000043f087899 */ /* 0x000fe40008011608 */
[----:B------:R-:W-:Y:S02]  /*1620*/  ULOP3.LUT UR24, UR6, 0x8, URZ, 0x3c, !UPT ;  /* 0x0000000806187892 */ /* 0x000fe4000f8e3c3f */
[----:B------:R-:W-:Y:S02]  /*1630*/  ULOP3.LUT UR16, UR6, 0x18, URZ, 0x3c, !UPT ;  /* 0x0000001806107892 */ /* 0x000fe4000f8e3c3f */
[----:B------:R-:W-:Y:S01]  /*1640*/  UIADD3 UR23, UR12, 0x60, URZ ;  /* 0x000000600c177890 */ /* 0x000fe2000fffe03f */
[----:B------:R-:W-:Y:S01]  /*1650*/  ULDC UR6, c[0x0][0x284] ;  /* 0x0000a10000067ab9 */ /* 0x000fe20000000800 */
[----:B------:R-:W-:Y:S01]  /*1660*/  ULOP3.LUT UR7, UR7, 0x3fff, URZ, 0xc0, !UPT ;  /* 0x00003fff07077892 */ /* 0x000fe2000f8ec03f */
[----:B------:R-:W-:Y:S01]  /*1670*/  VIADD R21, R21, UR6 ;  /* 0x0000000615157c36 */ /* 0x000fe20008000000 */
[----:B------:R-:W-:-:S02]  /*1680*/  ULOP3.LUT UR8, UR8, 0x3fff, URZ, 0xc0, !UPT ;  /* 0x00003fff08087892 */ /* 0x000fc4000f8ec03f */
[----:B------:R-:W-:Y:S02]  /*1690*/  ULEA UR15, UR15, UR23, 0x3 ;  /* 0x000000170f0f7291 */ /* 0x000fe4000f8e183f */
[----:B------:R-:W-:Y:S02]  /*16a0*/  ULOP3.LUT UR17, UR7, 0x10000, URZ, 0xfc, !UPT ;  /* 0x0001000007117892 */ /* 0x000fe4000f8efc3f */
[----:B------:R-:W-:-:S12]  /*16b0*/  ULOP3.LUT UR18, UR8, 0x10000, URZ, 0xfc, !UPT ;  /* 0x0001000008127892 */ /* 0x000fd8000f8efc3f */
.L_x_109:
[----:B------:R-:W-:Y:S01]  /*16c0*/  SHF.L.U32 R16, R87, 0x1f, RZ ;  /* 0x0000001f57107819 */ /* 0x000fe200000006ff */
[----:B------:R-:W0:Y:S01]  /*16d0*/  LDC R17, c[0x0][0x28c] ;  /* 0x0000a300ff117b82 */ /* 0x000e220000000800 */
[----:B------:R-:W-:Y:S01]  /*16e0*/  UMOV UR6, URZ ;  /* 0x0000003f00067c82 */ /* 0x000fe20008000000 */
[----:B------:R-:W-:Y:S01]  /*16f0*/  UMOV UR19, UR5 ;  /* 0x0000000500137c82 */ /* 0x000fe20008000000 */
[----:B-1----:R-:W1:Y:S01]  /*1700*/  SYNCS.PHASECHK.TRANS64.TRYWAIT P0, [UR15+-0x8], R16 ;  /* 0xfffff810ff0075a7 */ /* 0x002e62000800014f */
[----:B0-----:R-:W-:Y:S01]  /*1710*/  ISETP.GE.AND P1, PT, R17, 0x1, PT ;  /* 0x000000011100780c */ /* 0x001fe20003f26270 */
[----:B-1234-:R-:W-:-:S12]  /*1720*/  @!P0 BRA `(.L_x_19) ;  /* 0x0000005000048947 */ /* 0x01efd80003800000 */
.L_x_132:
[----:B------:R-:W-:Y:S01]  /*1730*/  UMOV UR7, URZ ;  /* 0x0000003f00077c82 */ /* 0x000fe20008000000 */
[----:B------:R-:W-:Y:S01]  /*1740*/  UMOV UR8, URZ ;  /* 0x0000003f00087c82 */ /* 0x000fe20008000000 */
[----:B------:R-:W-:Y:S02]  /*1750*/  CS2R R22, SRZ ;  /* 0x0000000000167805 */ /* 0x000fe4000001ff00 */
[----:B------:R-:W-:Y:S02]  /*1760*/  CS2R R56, SRZ ;  /* 0x0000000000387805 */ /* 0x000fe4000001ff00 */
[----:B------:R-:W-:Y:S02]  /*1770*/  CS2R R58, SRZ ;  /* 0x00000000003a7805 */ /* 0x000fe4000001ff00 */
[----:B------:R-:W-:Y:S02]  /*1780*/  CS2R R60, SRZ ;  /* 0x00000000003c7805 */ /* 0x000fe4000001ff00 */
[----:B------:R-:W-:-:S02]  /*1790*/  CS2R R62, SRZ ;  /* 0x00000000003e7805 */ /* 0x000fc4000001ff00 */
[----:B------:R-:W-:Y:S02]  /*17a0*/  CS2R R64, SRZ ;  /* 0x0000000000407805 */ /* 0x000fe4000001ff00 */
        /* <DEDUP_REMOVED lines=9> */
[----:B------:R-:W-:Y:S01]  /*1840*/  CS2R R84, SRZ ;  /* 0x0000000000547805 */ /* 0x000fe2000001ff00 */
[----:B------:R-:W-:Y:S01]  /*1850*/  IMAD.U32 R88, RZ, RZ, UR4 ;  /* 0x00000004ff587e24 */ /* 0x000fe2000f8e00ff */
        /* <DEDUP_REMOVED lines=15> */
[----:B------:R-:W-:Y:S01]  /*1950*/  CS2R R54, SRZ ;  /* 0x0000000000367805 */ /* 0x000fe2000001ff00 */
[----:B------:R-:W-:Y:S06]  /*1960*/  @!P1 BRA `(.L_x_20) ;  /* 0x0000000400449947 */ /* 0x000fec0003800000 */
[----:B------:R-:W-:-:S13]  /*1970*/  ISETP.NE.AND P1, PT, R86, 0x3, PT ;  /* 0x000000035600780c */ /* 0x000fda0003f25270 */
[----:B------:R-:W-:Y:S05]  /*1980*/  @!P1 BRA `(.L_x_21) ;  /* 0x0000000000049947 */ /* 0x000fea0003800000 */
[----:B------:R-:W-:Y:S01]  /*1990*/  BPT.TRAP 0x1 ;  /* 0x000000040000795c */ /* 0x000fe20000300000 */
.L_x_21:
[----:B------:R-:W-:Y:S01]  /*19a0*/  ULEA UR6, UR5, UR12, 0x3 ;  /* 0x0000000c05067291 */ /* 0x000fe2000f8e183f */
[----:B0-----:R-:W-:-:S05]  /*19b0*/  IMAD.U32 R16, RZ, RZ, UR4 ;  /* 0x00000004ff107e24 */ /* 0x001fca000f8e00ff */
[----:B------:R-:W-:-:S04]  /*19c0*/  SHF.L.U32 R16, R16, 0x1f, RZ ;  /* 0x0000001f10107819 */ /* 0x000fc800000006ff */
[----:B------:R0:W1:Y:S01]  /*19d0*/  SYNCS.PHASECHK.TRANS64.TRYWAIT P0, [UR6], R16 ;  /* 0x00000010ff0075a7 */ /* 0x0000620008000146 */
[----:B------:R-:W-:Y:S05]  /*19e0*/  @!P1 BRA `(.L_x_22) ;  /* 0x0000000000049947 */ /* 0x000fea0003800000 */
[----:B------:R-:W-:Y:S01]  /*19f0*/  BPT.TRAP 0x1 ;  /* 0x000000040000795c */ /* 0x000fe20000300000 */
.L_x_22:
[----:B-1----:R-:W-:Y:S05]  /*1a00*/  @P0 BRA `(.L_x_23) ;  /* 0x0000000000080947 */ /* 0x002fea0003800000 */
[----:B------:R-:W1:Y:S02]  /*1a10*/  SYNCS.PHASECHK.TRANS64.TRYWAIT P0, [UR6], R16 ;  /* 0x00000010ff0075a7 */ /* 0x000e640008000146 */
[----:B-1----:R-:W-:Y:S05]  /*1a20*/  @!P0 BRA `(.L_x_24) ;  /* 0x0000004c005c8947 */ /* 0x002fea0003800000 */
.L_x_23:
[----:B------:R-:W-:Y:S01]  /*1a30*/  ULDC UR7, c[0x0][0x50c] ;  /* 0x0001430000077ab9 */ /* 0x000fe20000000800 */
[----:B------:R-:W-:Y:S01]  /*1a40*/  ULEA UR8, UR5, UR17, 0x7 ;  /* 0x0000001105087291 */ /* 0x000fe2000f8e383f */
[----:B------:R-:W-:Y:S01]  /*1a50*/  WARPGROUP.ARRIVE ;  /* 0x00000000000079c5 */ /* 0x000fe20000000000 */
[----:B------:R-:W-:Y:S01]  /*1a60*/  UISETP.NE.AND UP0, UPT, UR7, 0x1, UPT ;  /* 0x000000010700788c */ /* 0x000fe2000bf05270 */
[----:B------:R-:W-:Y:S01]  /*1a70*/  CS2R R22, SRZ ;  /* 0x0000000000167805 */ /* 0x000fe2000001ff00 */
[----:B------:R-:W-:Y:S01]  /*1a80*/  ULEA UR10, UR5, UR18, 0x7 ;  /* 0x00000012050a7291 */ /* 0x000fe2000f8e383f */
[----:B------:R-:W-:Y:S01]  /*1a90*/  CS2R R56, SRZ ;  /* 0x0000000000387805 */ /* 0x000fe2000001ff00 */
[----:B------:R-:W-:Y:S01]  /*1aa0*/  USEL UR7, URZ, 0x1, UP0 ;  /* 0x000000013f077887 */ /* 0x000fe20008000000 */
[----:B------:R-:W-:Y:S01]  /*1ab0*/  CS2R R58, SRZ ;  /* 0x00000000003a7805 */ /* 0x000fe2000001ff00 */
[----:B------:R-:W-:Y:S01]  /*1ac0*/  UMOV UR9, 0xc0000010 ;  /* 0xc000001000097882 */ /* 0x000fe20000000000 */
[----:B------:R-:W-:Y:S01]  /*1ad0*/  UMOV UR11, 0xc0000010 ;  /* 0xc0000010000b7882 */ /* 0x000fe20000000000 */
[----:B------:R-:W-:Y:S01]  /*1ae0*/  UMOV UR6, 0x1 ;  /* 0x0000000100067882 */ /* 0x000fe20000000000 */
[----:B------:R-:W-:-:S02]  /*1af0*/  CS2R R60, SRZ ;  /* 0x00000000003c7805 */ /* 0x000fc4000001ff00 */
[----:B------:R-:W-:Y:S01]  /*1b00*/  ISETP.NE.AND P0, PT, RZ, UR7, PT ;  /* 0x00000007ff007c0c */ /* 0x000fe2000bf05270 */
[----:B------:R-:W-:Y:S01]  /*1b10*/  QGMMA.64x64x32.F32.E4M3.E4M3 R24, gdesc[UR8], RZ, !UPT, gsb0 ;  /* 0x00e00000081879f3 */ /* 0x000fe2000c0008ff */
        /* <DEDUP_REMOVED lines=11> */
[----:B------:R-:W-:Y:S01]  /*1bd0*/  CS2R R84, SRZ ;  /* 0x0000000000547805 */ /* 0x000fe2000001ff00 */
[----:B------:R-:W-:Y:S06]  /*1be0*/  @!P0 BRA `(.L_x_25) ;  /* 0x0000000000888947 */ /* 0x000fec0003800000 */
[----:B------:R-:W-:Y:S02]  /*1bf0*/  WARPGROUP.DEPBAR.LE gsb0, 0x0 ;  /* 0x00008000000079c5 */ /* 0x000fe40000010000 */
[----:B------:R-:W-:-:S01]  /*1c00*/  FADD R85, RZ, R24 ;  /* 0x00000018ff557221 */ /* 0x000fc20000000000 */
[----:B------:R-:W-:Y:S01]  /*1c10*/  FADD R84, RZ, R25 ;  /* 0x00000019ff547221 */ /* 0x000fe20000000000 */
        /* <DEDUP_REMOVED lines=30> */
[----:B------:R-:W-:-:S06]  /*1e00*/  UMOV UR6, URZ ;  /* 0x0000003f00067c82 */ /* 0x000fcc0008000000 */
.L_x_25:
[----:B------:R-:W-:-:S04]  /*1e10*/  UIADD3 UR19, UR5, 0x1, URZ ;  /* 0x0000000105137890 */ /* 0x000fc8000fffe03f */
[----:B------:R-:W-:-:S04]  /*1e20*/  UISETP.NE.AND UP0, UPT, UR19, 0x5, UPT ;  /* 0x000000051300788c */ /* 0x000fc8000bf05270 */
[----:B------:R-:W-:Y:S02]  /*1e30*/  USEL UR8, URZ, 0x1, UP0 ;  /* 0x000000013f087887 */ /* 0x000fe40008000000 */
[----:B------:R-:W-:Y:S02]  /*1e40*/  USEL UR19, UR19, URZ, UP0 ;  /* 0x0000003f13137287 */ /* 0x000fe40008000000 */
[----:B------:R-:W-:-:S06]  /*1e50*/  ULOP3.LUT UR8, UR4, UR8, URZ, 0x3c, !UPT ;  /* 0x0000000804087292 */ /* 0x000fcc000f8e3c3f */
[----:B------:R-:W-:Y:S01]  /*1e60*/  IMAD.U32 R88, RZ, RZ, UR8 ;  /* 0x00000008ff587e24 */ /* 0x000fe2000f8e00ff */
[----:B------:R-:W-:-:S06]  /*1e70*/  UMOV UR8, 0x1 ;  /* 0x0000000100087882 */ /* 0x000fcc0000000000 */
.L_x_20:
[----:B------:R-:W-:-:S06]  /*1e80*/  UISETP.GE.AND UP0, UPT, UR14, 0x1, UPT ;  /* 0x000000010e00788c */ /* 0x000fcc000bf06270 */
[----:B------:R-:W-:-:S13]  /*1e90*/  PLOP3.LUT P0, PT, PT, PT, UP0, 0x80, 0x0 ;  /* 0x000000000000781c */ /* 0x000fda0003f0f008 */
[----:B------:R-:W-:Y:S05]  /*1ea0*/  @!P0 BRA `(.L_x_26) ;  /* 0x0000000400548947 */ /* 0x000fea0003800000 */
[----:B01----:R-:W-:Y:S01]  /*1eb0*/  IMAD.U32 R16, RZ, RZ, UR14 ;  /* 0x0000000eff107e24 */ /* 0x003fe2000f8e00ff */
[----:B------:R-:W-:Y:S01]  /*1ec0*/  ULDC UR25, c[0x0][0x50c] ;  /* 0x0001430000197ab9 */ /* 0x000fe20000000800 */
[----:B------:R-:W-:-:S07]  /*1ed0*/  IMAD.U32 R17, RZ, RZ, UR5 ;  /* 0x00000005ff117e24 */ /* 0x000fce000f8e00ff */
.L_x_34:
[----:B------:R-:W-:-:S13]  /*1ee0*/  ISETP.NE.AND P1, PT, R86, 0x3, PT ;  /* 0x000000035600780c */ /* 0x000fda0003f25270 */
[----:B------:R-:W-:Y:S05]  /*1ef0*/  @!P1 BRA `(.L_x_27) ;  /* 0x0000000000049947 */ /* 0x000fea0003800000 */
[----:B------:R-:W-:Y:S01]  /*1f00*/  BPT.TRAP 0x1 ;  /* 0x000000040000795c */ /* 0x000fe20000300000 */
.L_x_27:
[----:B------:R-:W-:Y:S01]  /*1f10*/  ULEA UR9, UR19, UR12, 0x3 ;  /* 0x0000000c13097291 */ /* 0x000fe2000f8e183f */
[----:B------:R-:W-:-:S08]  /*1f20*/  SHF.L.U32 R18, R88, 0x1f, RZ ;  /* 0x0000001f58127819 */ /* 0x000fd000000006ff */
[----:B------:R0:W1:Y:S01]  /*1f30*/  SYNCS.PHASECHK.TRANS64.TRYWAIT P0, [UR9], R18 ;  /* 0x00000012ff0075a7 */ /* 0x0000620008000149 */
[----:B------:R-:W-:Y:S05]  /*1f40*/  @!P1 BRA `(.L_x_28) ;  /* 0x0000000000049947 */ /* 0x000fea0003800000 */
[----:B------:R-:W-:Y:S01]  /*1f50*/  BPT.TRAP 0x1 ;  /* 0x000000040000795c */ /* 0x000fe20000300000 */
.L_x_28:
[----:B-1----:R-:W-:Y:S05]  /*1f60*/  @P0 BRA `(.L_x_29) ;  /* 0x0000000000080947 */ /* 0x002fea0003800000 */
[----:B------:R-:W1:Y:S02]  /*1f70*/  SYNCS.PHASECHK.TRANS64.TRYWAIT P0, [UR9], R18 ;  /* 0x00000012ff0075a7 */ /* 0x000e640008000149 */
[----:B-1----:R-:W-:Y:S05]  /*1f80*/  @!P0 BRA `(.L_x_30) ;  /* 0x00000048001c8947 */ /* 0x002fea0003800000 */
.L_x_29:
[----:B------:R-:W-:Y:S01]  /*1f90*/  UISETP.NE.AND UP0, UPT, UR7, URZ, UPT ;  /* 0x0000003f0700728c */ /* 0x000fe2000bf05270 */
[----:B------:R-:W-:Y:S01]  /*1fa0*/  WARPGROUP.ARRIVE ;  /* 0x00000000000079c5 */ /* 0x000fe20000000000 */
[----:B------:R-:W-:Y:S02]  /*1fb0*/  ULEA UR10, UR19, UR18, 0x7 ;  /* 0x00000012130a7291 */ /* 0x000fe4000f8e383f */
[----:B------:R-:W-:Y:S01]  /*1fc0*/  USEL UR8, UR8, URZ, !UP0 ;  /* 0x0000003f08087287 */ /* 0x000fe2000c000000 */
[----:B------:R-:W-:Y:S01]  /*1fd0*/  UMOV UR9, 0xc0000010 ;  /* 0xc000001000097882 */ /* 0x000fe20000000000 */
[----:B------:R-:W-:Y:S02]  /*1fe0*/  UMOV UR11, 0xc0000010 ;  /* 0xc0000010000b7882 */ /* 0x000fe40000000000 */
[----:B------:R-:W-:Y:S02]  /*1ff0*/  UISETP.NE.U32.AND UP0, UPT, UR8, URZ, UPT ;  /* 0x0000003f0800728c */ /* 0x000fe4000bf05070 */
[----:B------:R-:W-:-:S02]  /*2000*/  ULEA UR8, UR19, UR17, 0x7 ;  /* 0x0000001113087291 */ /* 0x000fc4000f8e383f */
[----:B------:R-:W-:-:S07]  /*2010*/  UIADD3 UR6, UR6, 0x1, URZ ;  /* 0x0000000106067890 */ /* 0x000fce000fffe03f */
[----:B------:R-:W-:Y:S01]  /*2020*/  QGMMA.64x64x32.F32.E4M3.E4M3 R24, gdesc[UR8], R24, UP0, gsb0 ;  /* 0x00e00000081879f3 */ /* 0x000fe2000b800818 */
[----:B------:R-:W-:-:S04]  /*2030*/  UISETP.NE.AND UP0, UPT, UR6, UR25, UPT ;  /* 0x000000190600728c */ /* 0x000fc8000bf05270 */
[----:B------:R-:W-:-:S06]  /*2040*/  USEL UR7, URZ, 0x1, UP0 ;  /* 0x000000013f077887 */ /* 0x000fcc0008000000 */
[----:B------:R-:W-:Y:S01]  /*2050*/  ISETP.NE.AND P0, PT, RZ, UR7, PT ;  /* 0x00000007ff007c0c */ /* 0x000fe2000bf05270 */
[----:B------:R-:W-:-:S12]  /*2060*/  WARPGROUP.DEPBAR.LE gsb0, 0x1 ;  /* 0x00008000000079c5 */ /* 0x000fd80000010100 */
[----:B------:R-:W-:Y:S05]  /*2070*/  @!P0 BRA `(.L_x_31) ;  /* 0x0000000000888947 */ /* 0x000fea0003800000 */
[----:B------:R-:W-:Y:S02]  /*2080*/  WARPGROUP.DEPBAR.LE gsb0, 0x0 ;  /* 0x00008000000079c5 */ /* 0x000fe40000010000 */
[----:B------:R-:W-:-:S01]  /*2090*/  FADD R85, R24, R85 ;  /* 0x0000005518557221 */ /* 0x000fc20000000000 */
[----:B------:R-:W-:Y:S01]  /*20a0*/  FADD R84, R25, R84 ;  /* 0x0000005419547221 */ /* 0x000fe20000000000 */
        /* <DEDUP_REMOVED lines=30> */
[----:B------:R-:W-:-:S06]  /*2290*/  UMOV UR6, URZ ;  /* 0x0000003f00067c82 */ /* 0x000fcc0008000000 */
.L_x_31:
[----:B------:R-:W-:Y:S05]  /*22a0*/  @!P1 BRA `(.L_x_32) ;  /* 0x0000000000049947 */ /* 0x000fea0003800000 */
[----:B------:R-:W-:Y:S01]  /*22b0*/  BPT.TRAP 0x1 ;  /* 0x000000040000795c */ /* 0x000fe20000300000 */
.L_x_32:
[----:B------:R-:W-:-:S13]  /*22c0*/  ISETP.NE.AND P0, PT, R13, RZ, PT ;  /* 0x000000ff0d00720c */ /* 0x000fda0003f05270 */
[----:B01----:R-:W-:-:S05]  /*22d0*/  @P0 LEA R18, R17, UR12, 0x3 ;  /* 0x0000000c11120c11 */ /* 0x003fca000f8e18ff */
[----:B------:R-:W-:-:S05]  /*22e0*/  @P0 VIADD R19, R18, 0x28 ;  /* 0x0000002812130836 */ /* 0x000fca0000000000 */
[----:B------:R-:W-:-:S04]  /*22f0*/  @P0 PRMT R19, R12, 0x654, R19 ;  /* 0x000006540c130816 */ /* 0x000fc80000000013 */
[----:B------:R0:W-:Y:S01]  /*2300*/  @P0 SYNCS.ARRIVE.TRANS64.RED.A1T0 RZ, [R19+URZ], RZ ;  /* 0x000000ff13ff09a7 */ /* 0x0001e2000810043f */
[----:B------:R-:W-:-:S13]  /*2310*/  ISETP.GT.U32.AND P0, PT, R7, 0x1, PT ;  /* 0x000000010700780c */ /* 0x000fda0003f04070 */
[----:B0-----:R-:W-:Y:S05]  /*2320*/  @P0 BRA `(.L_x_33) ;  /* 0x0000000000040947 */ /* 0x001fea0003800000 */
[----:B------:R-:W-:Y:S01]  /*2330*/  BPT.TRAP 0x1 ;  /* 0x000000040000795c */ /* 0x000fe20000300000 */
.L_x_33:
[----:B------:R-:W-:Y:S01]  /*2340*/  UIADD3 UR19, UR19, 0x1, URZ ;  /* 0x0000000113137890 */ /* 0x000fe2000fffe03f */
[C---:B------:R-:W-:Y:S01]  /*2350*/  ISETP.GT.AND P1, PT, R16.reuse, 0x1, PT ;  /* 0x000000011000780c */ /* 0x040fe20003f24270 */
[----:B------:R-:W-:Y:S02]  /*2360*/  VIADD R17, R17, 0x1 ;  /* 0x0000000111117836 */ /* 0x000fe40000000000 */
[----:B------:R-:W-:Y:S01]  /*2370*/  UISETP.NE.AND UP0, UPT, UR19, 0x5, UPT ;  /* 0x000000051300788c */ /* 0x000fe2000bf05270 */
[----:B------:R-:W-:Y:S02]  /*2380*/  VIADD R16, R16, 0xffffffff ;  /* 0xffffffff10107836 */ /* 0x000fe40000000000 */
[C---:B------:R-:W-:Y:S01]  /*2390*/  ISETP.NE.AND P0, PT, R17.reuse, 0x5, PT ;  /* 0x000000051100780c */ /* 0x040fe20003f05270 */
[----:B------:R-:W-:Y:S02]  /*23a0*/  USEL UR8, URZ, 0x1, UP0 ;  /* 0x000000013f087887 */ /* 0x000fe40008000000 */
[----:B------:R-:W-:Y:S01]  /*23b0*/  USEL UR19, UR19, URZ, UP0 ;  /* 0x0000003f13137287 */ /* 0x000fe20008000000 */
[----:B------:R-:W-:-:S03]  /*23c0*/  SEL R17, R17, RZ, P0 ;  /* 0x000000ff11117207 */ /* 0x000fc60000000000 */
[----:B------:R-:W-:Y:S01]  /*23d0*/  LOP3.LUT R88, R88, UR8, RZ, 0x3c, !PT ;  /* 0x0000000858587c12 */ /* 0x000fe2000f8e3cff */
[----:B------:R-:W-:Y:S01]  /*23e0*/  UMOV UR8, 0x1 ;  /* 0x0000000100087882 */ /* 0x000fe20000000000 */
[----:B------:R-:W-:Y:S06]  /*23f0*/  @P1 BRA `(.L_x_34) ;  /* 0xfffffff800b81947 */ /* 0x000fec000383ffff */
.L_x_26:
[----:B------:R-:W-:Y:S01]  /*2400*/  UISETP.NE.AND UP0, UPT, UR6, URZ, UPT ;  /* 0x0000003f0600728c */ /* 0x000fe2000bf05270 */
[----:B01----:R-:W0:Y:S01]  /*2410*/  LDC R16, c[0x0][0x28c] ;  /* 0x0000a300ff107b82 */ /* 0x003e220000000800 */
[----:B------:R-:W-:Y:S02]  /*2420*/  IMAD.U32 R17, RZ, RZ, UR24 ;  /* 0x00000018ff117e24 */ /* 0x000fe4000f8e00ff */
[----:B------:R-:W-:-:S06]  /*2430*/  USEL UR6, URZ, 0x1, !UP0 ;  /* 0x000000013f067887 */ /* 0x000fcc000c000000 */
[----:B------:R-:W-:-:S13]  /*2440*/  ISETP.NE.AND P0, PT, RZ, UR6, PT ;  /* 0x00000006ff007c0c */ /* 0x000fda000bf05270 */
[----:B------:R-:W-:Y:S05]  /*2450*/  @!P0 BRA `(.L_x_35) ;  /* 0x0000000000848947 */ /* 0x000fea0003800000 */
[----:B------:R-:W-:Y:S02]  /*2460*/  WARPGROUP.DEPBAR.LE gsb0, 0x0 ;  /* 0x00008000000079c5 */ /* 0x000fe40000010000 */
[----:B------:R-:W-:Y:S01]  /*2470*/  FADD R85, R24, R85 ;  /* 0x0000005518557221 */ /* 0x000fe20000000000 */
        /* <DEDUP_REMOVED lines=30> */
[----:B------:R-:W-:-:S07]  /*2660*/  FADD R22, R22, R55 ;  /* 0x0000003716167221 */ /* 0x000fce0000000000 */
.L_x_35:
[----:B0-----:R-:W-:Y:S01]  /*2670*/  ISETP.GE.AND P0, PT, R16, 0x1, PT ;  /* 0x000000011000780c */ /* 0x001fe20003f06270 */
[----:B------:R0:W-:Y:S01]  /*2680*/  SYNCS.ARRIVE.TRANS64.A1T0 RZ, [R17+UR23], RZ ;  /* 0x000000ff11ff79a7 */ /* 0x0001e20008100017 */
[----:B------:R-:W-:-:S11]  /*2690*/  WARPGROUP.DEPBAR.LE gsb0, 0x0 ;  /* 0x00008000000079c5 */ /* 0x000fd60000010000 */
[----:B------:R-:W-:Y:S05]  /*26a0*/  @!P0 BRA `(.L_x_36) ;  /* 0x0000000000488947 */ /* 0x000fea0003800000 */
[----:B------:R-:W-:-:S13]  /*26b0*/  ISETP.NE.AND P0, PT, R86, 0x3, PT ;  /* 0x000000035600780c */ /* 0x000fda0003f05270 */
[----:B------:R-:W-:Y:S05]  /*26c0*/  @!P0 BRA `(.L_x_37) ;  /* 0x0000000000048947 */ /* 0x000fea0003800000 */
[----:B------:R-:W-:Y:S01]  /*26d0*/  BPT.TRAP 0x1 ;  /* 0x000000040000795c */ /* 0x000fe20000300000 */
.L_x_37:
[----:B------:R-:W-:-:S13]  /*26e0*/  ISETP.NE.AND P0, PT, R13, RZ, PT ;  /* 0x000000ff0d00720c */ /* 0x000fda0003f05270 */
[----:B------:R-:W-:-:S05]  /*26f0*/  VOTEU.ANY UP0, P0 ;  /* 0x00000000003f7886 */ /* 0x000fca0000000100 */
[----:B------:R-:W-:-:S06]  /*2700*/  @UP0 UIADD3 UR6, UR14, UR5, URZ ;  /* 0x000000050e060290 */ /* 0x000fcc000fffe03f */
[----:B------:R-:W-:Y:S02]  /*2710*/  IMAD.U32 R16, RZ, RZ, UR6 ;  /* 0x00000006ff107e24 */ /* 0x000fe4000f8e00ff */
[----:B------:R-:W-:Y:S02]  /*2720*/  IMAD.U32 R19, RZ, RZ, UR6 ;  /* 0x00000006ff137e24 */ /* 0x000fe4000f8e00ff */
[----:B0-----:R-:W-:-:S05]  /*2730*/  @P0 IMAD.WIDE.U32 R16, R16, -0x33333333, RZ ;  /* 0xcccccccd10100825 */ /* 0x001fca00078e00ff */
[----:B------:R-:W-:-:S05]  /*2740*/  @P0 SHF.R.U32.HI R16, RZ, 0x2, R17 ;  /* 0x00000002ff100819 */ /* 0x000fca0000011611 */
[----:B------:R-:W-:-:S05]  /*2750*/  @P0 IMAD R16, R16, -0x5, R19 ;  /* 0xfffffffb10100824 */ /* 0x000fca00078e0213 */
[----:B------:R-:W-:-:S05]  /*2760*/  @P0 LEA R16, R16, UR12, 0x3 ;  /* 0x0000000c10100c11 */ /* 0x000fca000f8e18ff */
[----:B------:R-:W-:-:S05]  /*2770*/  @P0 VIADD R17, R16, 0x28 ;  /* 0x0000002810110836 */ /* 0x000fca0000000000 */
[----:B------:R-:W-:-:S04]  /*2780*/  @P0 PRMT R17, R12, 0x654, R17 ;  /* 0x000006540c110816 */ /* 0x000fc80000000011 */
[----:B------:R1:W-:Y:S01]  /*2790*/  @P0 SYNCS.ARRIVE.TRANS64.RED.A1T0 RZ, [R17+URZ], RZ ;  /* 0x000000ff11ff09a7 */ /* 0x0003e2000810043f */
[----:B------:R-:W-:-:S13]  /*27a0*/  ISETP.GT.U32.AND P0, PT, R7, 0x1, PT ;  /* 0x000000010700780c */ /* 0x000fda0003f04070 */
[----:B-1----:R-:W-:Y:S05]  /*27b0*/  @P0 BRA `(.L_x_36) ;  /* 0x0000000000040947 */ /* 0x002fea0003800000 */
[----:B------:R-:W-:Y:S01]  /*27c0*/  BPT.TRAP 0x1 ;  /* 0x000000040000795c */ /* 0x000fe20000300000 */
.L_x_36:
[----:B------:R-:W-:Y:S01]  /*27d0*/  SHF.L.U32 R16, R87, 0x1f, RZ ;  /* 0x0000001f57107819 */ /* 0x000fe200000006ff */
[----:B------:R-:W-:Y:S01]  /*27e0*/  UIADD3 UR5, UR22, UR5, URZ ;  /* 0x0000000516057290 */ /* 0x000fe2000fffe03f */
[----:B------:R-:W1:Y:S01]  /*27f0*/  LDC R31, c[0x0][0x288] ;  /* 0x0000a200ff1f7b82 */ /* 0x000e620000000800 */
[----:B------:R-:W-:Y:S01]  /*2800*/  UISETP.GE.U32.AND UP1, UPT, UR22, 0x5, UPT ;  /* 0x000000051600788c */ /* 0x000fe2000bf26070 */
[----:B------:R-:W-:Y:S01]  /*2810*/  IMAD.SHL.U32 R24, R20, 0x2, RZ ;  /* 0x0000000214187824 */ /* 0x000fe200078e00ff */
[----:B------:R-:W-:Y:S02]  /*2820*/  UISETP.GT.U32.AND UP0, UPT, UR5, 0x4, UPT ;  /* 0x000000040500788c */ /* 0x000fe4000bf04070 */
[----:B------:R-:W-:Y:S02]  /*2830*/  UIMAD.WIDE.U32 UR6, UR5, -0x33333333, URZ ;  /* 0xcccccccd050678a5 */ /* 0x000fe4000f8e003f */
[----:B------:R-:W-:Y:S01]  /*2840*/  UISETP.LT.U32.AND UP0, UPT, UR22, 0x5, UP0 ;  /* 0x000000051600788c */ /* 0x000fe20008701070 */
[----:B------:R-:W4:Y:S01]  /*2850*/  SYNCS.PHASECHK.TRANS64.TRYWAIT P0, [UR15+0x8], R16 ;  /* 0x00000810ff0075a7 */ /* 0x000f22000800014f */
[----:B------:R-:W-:Y:S01]  /*2860*/  USHF.R.U32.HI UR6, URZ, 0x2, UR7 ;  /* 0x000000023f067899 */ /* 0x000fe20008011607 */
[----:B------:R-:W-:Y:S01]  /*2870*/  SHF.R.S32.HI R25, RZ, 0x1f, R24 ;  /* 0x0000001fff197819 */ /* 0x000fe20000011418 */
[----:B------:R-:W-:-:S02]  /*2880*/  USEL UR8, URZ, 0x1, !UP0 ;  /* 0x000000013f087887 */ /* 0x000fc4000c000000 */
[----:B------:R-:W-:Y:S02]  /*2890*/  UIMAD UR5, UR6, -0x5, UR5 ;  /* 0xfffffffb060578a4 */ /* 0x000fe4000f8e0205 */
[----:B------:R-:W-:-:S04]  /*28a0*/  ULOP3.LUT UR4, UR4, UR8, URZ, 0x3c, !UPT ;  /* 0x0000000804047292 */ /* 0x000fc8000f8e3c3f */
[----:B------:R-:W-:Y:S01]  /*28b0*/  @UP1 ULOP3.LUT UR4, UR4, 0x1, UR6, 0x78, !UPT ;  /* 0x0000000104041892 */ /* 0x000fe2000f8e7806 */
[----:B-1--4-:R-:W-:Y:S11]  /*28c0*/  @!P0 BRA `(.L_x_38) ;  /* 0x0000003c00e48947 */ /* 0x012ff60003800000 */
.L_x_133:
[----:B------:R-:W-:Y:S01]  /*28d0*/  IMAD.SHL.U32 R33, R4, 0x40, RZ ;  /* 0x0000004004217824 */ /* 0x000fe200078e00ff */
[----:B------:R-:W-:Y:S01]  /*28e0*/  ULDC UR8, c[0x0][0x284] ;  /* 0x0000a10000087ab9 */ /* 0x000fe20000000800 */
[----:B------:R-:W-:Y:S01]  /*28f0*/  IMAD.SHL.U32 R4, R6, 0x40, RZ ;  /* 0x0000004006047824 */ /* 0x000fe200078e00ff */
[----:B------:R-:W-:Y:S01]  /*2900*/  SHF.R.S32.HI R32, RZ, 0x1f, R5 ;  /* 0x0000001fff207819 */ /* 0x000fe20000011405 */
[----:B------:R-:W-:Y:S01]  /*2910*/  ULDC.64 UR6, c[0x0][0x5d0] ;  /* 0x0001740000067ab9 */ /* 0x000fe20000000a00 */
[----:B------:R-:W-:Y:S01]  /*2920*/  SHF.R.S32.HI R30, RZ, 0x1f, R33 ;  /* 0x0000001fff1e7819 */ /* 0x000fe20000011421 */
[----:B0-----:R-:W-:Y:S01]  /*2930*/  IMAD.WIDE.U32 R16, R5, UR6, R24 ;  /* 0x0000000605107c25 */ /* 0x001fe2000f8e0018 */
[----:B------:R-:W-:-:S03]  /*2940*/  ISETP.GE.AND P0, PT, R4, UR8, PT ;  /* 0x0000000804007c0c */ /* 0x000fc6000bf06270 */
[----:B------:R-:W-:Y:S01]  /*2950*/  IMAD R18, R32, UR6, RZ ;  /* 0x0000000620127c24 */ /* 0x000fe2000f8e02ff */
[C---:B------:R-:W-:Y:S02]  /*2960*/  ISETP.GE.OR P0, PT, R33.reuse, R31, P0 ;  /* 0x0000001f2100720c */ /* 0x040fe40000706670 */
[----:B------:R-:W-:Y:S01]  /*2970*/  IADD3 R16, P1, R33, R16, RZ ;  /* 0x0000001021107210 */ /* 0x000fe20007f3e0ff */
[----:B------:R-:W-:-:S05]  /*2980*/  IMAD R19, R5, UR7, R18 ;  /* 0x0000000705137c24 */ /* 0x000fca000f8e0212 */
[----:B------:R-:W-:-:S05]  /*2990*/  IADD3.X R17, R30, R17, R19, P1, !PT ;  /* 0x000000111e117210 */ /* 0x000fca0000ffe413 */
[----:B------:R-:W-:Y:S05]  /*29a0*/  @P0 BRA `(.L_x_39) ;  /* 0x0000002400a80947 */ /* 0x000fea0003800000 */
[----:B------:R-:W0:Y:S01]  /*29b0*/  LDC.64 R26, c[0x0][0x5c8] ;  /* 0x00017200ff1a7b82 */ /* 0x000e220000000a00 */
[----:B------:R-:W-:Y:S01]  /*29c0*/  IMAD.WIDE R28, R6, 0x40, R10 ;  /* 0x00000040061c7825 */ /* 0x000fe200078e020a */
[----:B------:R-:W-:Y:S01]  /*29d0*/  ULDC.64 UR6, c[0x0][0x5c0] ;  /* 0x0001700000067ab9 */ /* 0x000fe20000000a00 */
[----:B------:R-:W-:Y:S02]  /*29e0*/  BSSY B0, `(.L_x_39) ;  /* 0x0000266000007945 */ /* 0x000fe40003800000 */
[-C--:B0-----:R-:W-:Y:S02]  /*29f0*/  IMAD R6, R29, R26.reuse, RZ ;  /* 0x0000001a1d067224 */ /* 0x081fe400078e02ff */
[----:B------:R-:W-:-:S04]  /*2a00*/  IMAD.WIDE.U32 R16, R28, R26, R16 ;  /* 0x0000001a1c107225 */ /* 0x000fc800078e0010 */
[----:B------:R-:W-:Y:S01]  /*2a10*/  IMAD R19, R28, R27, R6 ;  /* 0x0000001b1c137224 */ /* 0x000fe200078e0206 */
[----:B------:R-:W-:Y:S02]  /*2a20*/  LEA R18, P0, R26, R16, 0x3 ;  /* 0x000000101a127211 */ /* 0x000fe400078018ff */
[----:B------:R-:W-:Y:S01]  /*2a30*/  IADD3 R16, P1, R16, UR6, RZ ;  /* 0x0000000610107c10 */ /* 0x000fe2000ff3e0ff */
[----:B------:R-:W-:Y:S01]  /*2a40*/  IMAD.IADD R19, R17, 0x1, R19 ;  /* 0x0000000111137824 */ /* 0x000fe200078e0213 */
[----:B------:R-:W-:-:S04]  /*2a50*/  IADD3 R18, P2, R18, UR6, RZ ;  /* 0x0000000612127c10 */ /* 0x000fc8000ff5e0ff */
[----:B------:R-:W-:Y:S01]  /*2a60*/  LEA.HI.X R6, R26, R19, R27, 0x3, P0 ;  /* 0x000000131a067211 */ /* 0x000fe200000f1c1b */
[----:B------:R-:W-:Y:S01]  /*2a70*/  IMAD R26, R20, -0x2, R31 ;  /* 0xfffffffe141a7824 */ /* 0x000fe200078e021f */
[----:B---3-5:R-:W-:Y:S02]  /*2a80*/  FSETP.NEU.AND P0, PT, R15, RZ, PT ;  /* 0x000000ff0f00720b */ /* 0x028fe40003f0d000 */
[----:B------:R-:W-:Y:S01]  /*2a90*/  IADD3.X R17, R19, UR7, RZ, P1, !PT ;  /* 0x0000000713117c10 */ /* 0x000fe20008ffe4ff */
[----:B------:R-:W-:Y:S01]  /*2aa0*/  IMAD.IADD R26, R26, 0x1, -R33 ;  /* 0x000000011a1a7824 */ /* 0x000fe200078e0a21 */
[----:B------:R-:W-:Y:S01]  /*2ab0*/  IADD3.X R19, R6, UR7, RZ, P2, !PT ;  /* 0x0000000706137c10 */ /* 0x000fe200097fe4ff */
[----:B------:R-:W-:-:S08]  /*2ac0*/  IMAD.IADD R6, R21, 0x1, -R4 ;  /* 0x0000000115067824 */ /* 0x000fd000078e0a04 */
[----:B------:R-:W-:Y:S05]  /*2ad0*/  @!P0 BRA `(.L_x_40) ;  /* 0x0000001c00188947 */ /* 0x000fea0003800000 */
[----:B------:R-:W-:Y:S01]  /*2ae0*/  ULDC.64 UR6, c[0x0][0x5b8] ;  /* 0x00016e0000067ab9 */ /* 0x000fe20000000a00 */
[----:B------:R-:W-:Y:S01]  /*2af0*/  ULDC.64 UR8, c[0x0][0x5a8] ;  /* 0x00016a0000087ab9 */ /* 0x000fe20000000a00 */
[----:B------:R-:W-:Y:S01]  /*2b00*/  IMAD.WIDE.U32 R24, R5, UR6, R24 ;  /* 0x0000000605187c25 */ /* 0x000fe2000f8e0018 */
[----:B------:R-:W-:Y:S03]  /*2b10*/  BSSY B1, `(.L_x_41) ;  /* 0x0000010000017945 */ /* 0x000fe60003800000 */
[----:B------:R-:W-:Y:S01]  /*2b20*/  IMAD R4, R32, UR6, RZ ;  /* 0x0000000620047c24 */ /* 0x000fe2000f8e02ff */
[----:B------:R-:W-:-:S03]  /*2b30*/  IADD3 R24, P0, R33, R24, RZ ;  /* 0x0000001821187210 */ /* 0x000fc60007f1e0ff */
[----:B------:R-:W-:Y:S01]  /*2b40*/  IMAD R5, R5, UR7, R4 ;  /* 0x0000000705057c24 */ /* 0x000fe2000f8e0204 */
[----:B------:R-:W-:Y:S02]  /*2b50*/  ULDC.64 UR6, c[0x0][0x5b0] ;  /* 0x00016c0000067ab9 */ /* 0x000fe40000000a00 */
[----:B------:R-:W-:Y:S02]  /*2b60*/  IMAD R27, R29, UR6, RZ ;  /* 0x000000061d1b7c24 */ /* 0x000fe4000f8e02ff */
[----:B------:R-:W-:Y:S02]  /*2b70*/  IADD3.X R25, R30, R25, R5, P0, !PT ;  /* 0x000000191e197210 */ /* 0x000fe400007fe405 */
[----:B------:R-:W-:Y:S01]  /*2b80*/  ISETP.GE.AND P0, PT, R26, 0x1, PT ;  /* 0x000000011a00780c */ /* 0x000fe20003f06270 */
[C---:B------:R-:W-:Y:S02]  /*2b90*/  IMAD R27, R28.reuse, UR7, R27 ;  /* 0x000000071c1b7c24 */ /* 0x040fe4000f8e021b */
[----:B------:R-:W-:Y:S01]  /*2ba0*/  IMAD.WIDE.U32 R4, R28, UR6, R24 ;  /* 0x000000061c047c25 */ /* 0x000fe2000f8e0018 */
[----:B------:R-:W-:-:S02]  /*2bb0*/  ISETP.LT.OR P3, PT, R6, 0x1, !P0 ;  /* 0x000000010600780c */ /* 0x000fc40004761670 */
[----:B------:R-:W-:-:S04]  /*2bc0*/  IADD3 R4, P1, R4, UR8, RZ ;  /* 0x0000000804047c10 */ /* 0x000fc8000ff3e0ff */
[--C-:B------:R-:W-:Y:S02]  /*2bd0*/  IADD3.X R5, R5, UR9, R27.reuse, P1, !PT ;  /* 0x0000000905057c10 */ /* 0x100fe40008ffe41b */
[----:B------:R-:W-:-:S05]  /*2be0*/  PRMT R27, RZ, 0x7610, R27 ;  /* 0x00007610ff1b7816 */ /* 0x000fca000000001b */
[----:B------:R-:W-:Y:S05]  /*2bf0*/  @P3 BRA `(.L_x_42) ;  /* 0x0000000000043947 */ /* 0x000fea0003800000 */
[----:B------:R0:W5:Y:S02]  /*2c00*/  LDG.E.U8 R27, desc[UR20][R4.64] ;  /* 0x00000014041b7981 */ /* 0x000164000c1e1100 */
.L_x_42:
[----:B------:R-:W-:Y:S05]  /*2c10*/  BSYNC B1 ;  /* 0x0000000000017941 */ /* 0x000fea0003800000 */
.L_x_41:
[----:B-----5:R-:W-:Y:S01]  /*2c20*/  LOP3.LUT R27, R27, 0xff, RZ, 0xc0, !PT ;  /* 0x000000ff1b1b7812 */ /* 0x020fe200078ec0ff */
[----:B------:R-:W-:Y:S01]  /*2c30*/  BSSY B1, `(.L_x_43) ;  /* 0x000000c000017945 */ /* 0x000fe20003800000 */
[----:B------:R-:W-:Y:S02]  /*2c40*/  ISETP.GE.AND P1, PT, R26, 0x2, PT ;  /* 0x000000021a00780c */ /* 0x000fe40003f26270 */
[----:B------:R-:W-:Y:S02]  /*2c50*/  F2FP.F16.E4M3.UNPACK_B R27, R27 ;  /* 0x0000001bff1b723e */ /* 0x000fe400020006ff */
[----:B------:R-:W-:-:S03]  /*2c60*/  ISETP.LT.OR P2, PT, R6, 0x1, !P1 ;  /* 0x000000010600780c */ /* 0x000fc60004f41670 */
[----:B------:R-:W-:Y:S01]  /*2c70*/  HADD2.F32 R30, -RZ, R27.H0_H0 ;  /* 0x2000001bff1e7230 */ /* 0x000fe20000004100 */
[----:B------:R-:W-:-:S04]  /*2c80*/  PRMT R27, RZ, 0x7610, R27 ;  /* 0x00007610ff1b7816 */ /* 0x000fc8000000001b */
[----:B------:R-:W-:-:S04]  /*2c90*/  FMUL R30, R30, R15 ;  /* 0x0000000f1e1e7220 */ /* 0x000fc80000400000 */
[----:B--2---:R-:W-:-:S05]  /*2ca0*/  FFMA R30, R85, R14, R30 ;  /* 0x0000000e551e7223 */ /* 0x004fca000000001e */
[----:B------:R-:W-:-:S05]  /*2cb0*/  F2FP.SATFINITE.E4M3.F32.PACK_AB_MERGE_C R31, RZ, R30, RZ ;  /* 0x0000001eff1f723e */ /* 0x000fca00048070ff */
[----:B------:R1:W-:Y:S01]  /*2cc0*/  @!P3 STG.E.U8 desc[UR20][R16.64], R31 ;  /* 0x0000001f1000b986 */ /* 0x0003e2000c101114 */
[----:B------:R-:W-:Y:S05]  /*2cd0*/  @P2 BRA `(.L_x_44) ;  /* 0x0000000000042947 */ /* 0x000fea0003800000 */
[----:B------:R2:W5:Y:S02]  /*2ce0*/  LDG.E.U8 R27, desc[UR20][R4.64+0x1] ;  /* 0x00000114041b7981 */ /* 0x000564000c1e1100 */
.L_x_44:
[----:B------:R-:W-:Y:S05]  /*2cf0*/  BSYNC B1 ;  /* 0x0000000000017941 */ /* 0x000fea0003800000 */
.L_x_43:
[----:B-----5:R-:W-:Y:S01]  /*2d00*/  LOP3.LUT R27, R27, 0xff, RZ, 0xc0, !PT ;  /* 0x000000ff1b1b7812 */ /* 0x020fe200078ec0ff */
[----:B------:R-:W-:Y:S01]  /*2d10*/  BSSY B1, `(.L_x_45) ;  /* 0x0000012000017945 */ /* 0x000fe20003800000 */
[----:B-1----:R-:W-:Y:S02]  /*2d20*/  IADD3 R31, P3, R28, 0x8, RZ ;  /* 0x000000081c1f7810 */ /* 0x002fe40007f7e0ff */
[----:B------:R-:W-:Y:S02]  /*2d30*/  F2FP.F16.E4M3.UNPACK_B R27, R27 ;  /* 0x0000001bff1b723e */ /* 0x000fe400020006ff */
[----:B------:R-:W-:Y:S01]  /*2d40*/  ISETP.LT.OR P0, PT, R6, 0x9, !P0 ;  /* 0x000000090600780c */ /* 0x000fe20004701670 */
[----:B------:R-:W-:Y:S02]  /*2d50*/  IMAD.X R29, RZ, RZ, R29, P3 ;  /* 0x000000ffff1d7224 */ /* 0x000fe400018e061d */
[----:B------:R-:W-:Y:S02]  /*2d60*/  HADD2.F32 R28, -RZ, R27.H0_H0 ;  /* 0x2000001bff1c7230 */ /* 0x000fe40000004100 */
[----:B------:R-:W-:-:S04]  /*2d70*/  IMAD.WIDE.U32 R24, R31, UR6, R24 ;  /* 0x000000061f187c25 */ /* 0x000fc8000f8e0018 */
[----:B------:R-:W-:Y:S01]  /*2d80*/  FMUL R27, R28, R15 ;  /* 0x0000000f1c1b7220 */ /* 0x000fe20000400000 */
[----:B------:R-:W-:Y:S01]  /*2d90*/  IMAD R28, R29, UR6, RZ ;  /* 0x000000061d1c7c24 */ /* 0x000fe2000f8e02ff */
[----:B------:R-:W-:Y:S02]  /*2da0*/  IADD3 R24, P3, R24, UR8, RZ ;  /* 0x0000000818187c10 */ /* 0x000fe4000ff7e0ff */
[----:B------:R-:W-:Y:S01]  /*2db0*/  FFMA R27, R84, R14, R27 ;  /* 0x0000000e541b7223 */ /* 0x000fe2000000001b */
[----:B------:R-:W-:-:S04]  /*2dc0*/  IMAD R31, R31, UR7, R28 ;  /* 0x000000071f1f7c24 */ /* 0x000fc8000f8e021c */
[----:B------:R-:W-:Y:S02]  /*2dd0*/  F2FP.SATFINITE.E4M3.F32.PACK_AB_MERGE_C R29, RZ, R27, RZ ;  /* 0x0000001bff1d723e */ /* 0x000fe400048070ff */
[----:B------:R-:W-:Y:S02]  /*2de0*/  IADD3.X R25, R25, UR9, R31, P3, !PT ;  /* 0x0000000919197c10 */ /* 0x000fe40009ffe41f */
[----:B------:R-:W-:Y:S01]  /*2df0*/  PRMT R27, RZ, 0x7610, R27 ;  /* 0x00007610ff1b7816 */ /* 0x000fe2000000001b */
[----:B------:R1:W-:Y:S01]  /*2e00*/  @!P2 STG.E.U8 desc[UR20][R16.64+0x1], R29 ;  /* 0x0000011d1000a986 */ /* 0x0003e2000c101114 */
[----:B------:R-:W-:Y:S05]  /*2e10*/  @P0 BRA `(.L_x_46) ;  /* 0x0000000000040947 */ /* 0x000fea0003800000 */
[----:B------:R3:W5:Y:S02]  /*2e20*/  LDG.E.U8 R27, desc[UR20][R24.64] ;  /* 0x00000014181b7981 */ /* 0x000764000c1e1100 */
.L_x_46:
[----:B------:R-:W-:Y:S05]  /*2e30*/  BSYNC B1 ;  /* 0x0000000000017941 */ /* 0x000fea0003800000 */
.L_x_45:
[----:B-----5:R-:W-:Y:S01]  /*2e40*/  LOP3.LUT R27, R27, 0xff, RZ, 0xc0, !PT ;  /* 0x000000ff1b1b7812 */ /* 0x020fe200078ec0ff */
[----:B------:R-:W-:Y:S01]  /*2e50*/  BSSY B1, `(.L_x_47) ;  /* 0x000000b000017945 */ /* 0x000fe20003800000 */
[----:B------:R-:W-:Y:S02]  /*2e60*/  ISETP.LT.OR P1, PT, R6, 0x9, !P1 ;  /* 0x000000090600780c */ /* 0x000fe40004f21670 */
[----:B------:R-:W-:-:S05]  /*2e70*/  F2FP.F16.E4M3.UNPACK_B R27, R27 ;  /* 0x0000001bff1b723e */ /* 0x000fca00020006ff */
[----:B------:R-:W-:Y:S01]  /*2e80*/  HADD2.F32 R28, -RZ, R27.H0_H0 ;  /* 0x2000001bff1c7230 */ /* 0x000fe20000004100 */
[----:B------:R-:W-:-:S04]  /*2e90*/  PRMT R27, RZ, 0x7610, R27 ;  /* 0x00007610ff1b7816 */ /* 0x000fc8000000001b */
[----:B------:R-:W-:-:S04]  /*2ea0*/  FMUL R28, R28, R15 ;  /* 0x0000000f1c1c7220 */ /* 0x000fc80000400000 */
[----:B------:R-:W-:-:S05]  /*2eb0*/  FFMA R28, R83, R14, R28 ;  /* 0x0000000e531c7223 */ /* 0x000fca000000001c */
[----:B-1----:R-:W-:-:S05]  /*2ec0*/  F2FP.SATFINITE.E4M3.F32.PACK_AB_MERGE_C R29, RZ, R28, RZ ;  /* 0x0000001cff1d723e */ /* 0x002fca00048070ff */
[----:B------:R1:W-:Y:S01]  /*2ed0*/  @!P0 STG.E.U8 desc[UR20][R18.64], R29 ;  /* 0x0000001d12008986 */ /* 0x0003e2000c101114 */
[----:B------:R-:W-:Y:S05]  /*2ee0*/  @P1 BRA `(.L_x_48) ;  /* 0x0000000000041947 */ /* 0x000fea0003800000 */
[----:B------:R4:W5:Y:S02]  /*2ef0*/  LDG.E.U8 R27, desc[UR20][R24.64+0x1] ;  /* 0x00000114181b7981 */ /* 0x000964000c1e1100 */
.L_x_48:
[----:B------:R-:W-:Y:S05]  /*2f00*/  BSYNC B1 ;  /* 0x0000000000017941 */ /* 0x000fea0003800000 */
.L_x_47:
[----:B-----5:R-:W-:Y:S01]  /*2f10*/  LOP3.LUT R27, R27, 0xff, RZ, 0xc0, !PT ;  /* 0x000000ff1b1b7812 */ /* 0x020fe200078ec0ff */
[----:B------:R-:W-:Y:S01]  /*2f20*/  BSSY B1, `(.L_x_49) ;  /* 0x000000c000017945 */ /* 0x000fe20003800000 */
[----:B------:R-:W-:Y:S02]  /*2f30*/  ISETP.GE.AND P0, PT, R26, 0x9, PT ;  /* 0x000000091a00780c */ /* 0x000fe40003f06270 */
[----:B------:R-:W-:Y:S02]  /*2f40*/  F2FP.F16.E4M3.UNPACK_B R27, R27 ;  /* 0x0000001bff1b723e */ /* 0x000fe400020006ff */
[----:B------:R-:W-:-:S03]  /*2f50*/  ISETP.LT.OR P2, PT, R6, 0x1, !P0 ;  /* 0x000000010600780c */ /* 0x000fc60004741670 */
[----:B------:R-:W-:-:S05]  /*2f60*/  HADD2.F32 R28, -RZ, R27.H0_H0 ;  /* 0x2000001bff1c7230 */ /* 0x000fca0000004100 */
[----:B------:R-:W-:-:S04]  /*2f70*/  FMUL R27, R28, R15 ;  /* 0x0000000f1c1b7220 */ /* 0x000fc80000400000 */
[----:B------:R-:W-:-:S05]  /*2f80*/  FFMA R27, R82, R14, R27 ;  /* 0x0000000e521b7223 */ /* 0x000fca000000001b */
[----:B-1----:R-:W-:Y:S02]  /*2f90*/  F2FP.SATFINITE.E4M3.F32.PACK_AB_MERGE_C R29, RZ, R27, RZ ;  /* 0x0000001bff1d723e */ /* 0x002fe400048070ff */
[----:B------:R-:W-:-:S03]  /*2fa0*/  PRMT R27, RZ, 0x7610, R27 ;  /* 0x00007610ff1b7816 */ /* 0x000fc6000000001b */
[----:B------:R1:W-:Y:S01]  /*2fb0*/  @!P1 STG.E.U8 desc[UR20][R18.64+0x1], R29 ;  /* 0x0000011d12009986 */ /* 0x0003e2000c101114 */
[----:B------:R-:W-:Y:S05]  /*2fc0*/  @P2 BRA `(.L_x_50) ;  /* 0x0000000000042947 */ /* 0x000fea0003800000 */
[----:B------:R0:W5:Y:S02]  /*2fd0*/  LDG.E.U8 R27, desc[UR20][R4.64+0x8] ;  /* 0x00000814041b7981 */ /* 0x000164000c1e1100 */
.L_x_50:
[----:B------:R-:W-:Y:S05]  /*2fe0*/  BSYNC B1 ;  /* 0x0000000000017941 */ /* 0x000fea0003800000 */
.L_x_49:
        /* <DEDUP_REMOVED lines=13> */
.L_x_52:
[----:B------:R-:W-:Y:S05]  /*30c0*/  BSYNC B1 ;  /* 0x0000000000017941 */ /* 0x000fea0003800000 */
.L_x_51:
[----:B-----5:R-:W-:Y:S01]  /*30d0*/  LOP3.LUT R27, R27, 0xff, RZ, 0xc0, !PT ;  /* 0x000000ff1b1b7812 */ /* 0x020fe200078ec0ff */
[----:B------:R-:W-:Y:S01]  /*30e0*/  BSSY B1, `(.L_x_53) ;  /* 0x000000b000017945 */ /* 0x000fe20003800000 */
[----:B------:R-:W-:Y:S02]  /*30f0*/  ISETP.LT.OR P0, PT, R6, 0x9, !P0 ;  /* 0x000000090600780c */ /* 0x000fe40004701670 */
[----:B------:R-:W-:-:S05]  /*3100*/  F2FP.F16.E4M3.UNPACK_B R27, R27 ;  /* 0x0000001bff1b723e */ /* 0x000fca00020006ff */
        /* <DEDUP_REMOVED lines=8> */
.L_x_54:
[----:B------:R-:W-:Y:S05]  /*3190*/  BSYNC B1 ;  /* 0x0000000000017941 */ /* 0x000fea0003800000 */
.L_x_53:
        /* <DEDUP_REMOVED lines=12> */
.L_x_56:
[----:B------:R-:W-:Y:S05]  /*3260*/  BSYNC B1 ;  /* 0x0000000000017941 */ /* 0x000fea0003800000 */
.L_x_55:
        /* <DEDUP_REMOVED lines=13> */
.L_x_58:
[----:B------:R-:W-:Y:S05]  /*3340*/  BSYNC B1 ;  /* 0x0000000000017941 */ /* 0x000fea0003800000 */
.L_x_57:
        /* <DEDUP_REMOVED lines=13> */
.L_x_60:
[----:B------:R-:W-:Y:S05]  /*3420*/  BSYNC B1 ;  /* 0x0000000000017941 */ /* 0x000fea0003800000 */
.L_x_59:
        /* <DEDUP_REMOVED lines=12> */
.L_x_62:
[----:B------:R-:W-:Y:S05]  /*34f0*/  BSYNC B1 ;  /* 0x0000000000017941 */ /* 0x000fea0003800000 */
.L_x_61:
        /* <DEDUP_REMOVED lines=12> */
.L_x_64:
[----:B------:R-:W-:Y:S05]  /*35c0*/  BSYNC B1 ;  /* 0x0000000000017941 */ /* 0x000fea0003800000 */
.L_x_63:
        /* <DEDUP_REMOVED lines=13> */
.L_x_66:
[----:B------:R-:W-:Y:S05]  /*36a0*/  BSYNC B1 ;  /* 0x0000000000017941 */ /* 0x000fea0003800000 */
.L_x_65:
        /* <DEDUP_REMOVED lines=13> */
.L_x_68:
[----:B------:R-:W-:Y:S05]  /*3780*/  BSYNC B1 ;  /* 0x0000000000017941 */ /* 0x000fea0003800000 */
.L_x_67:
        /* <DEDUP_REMOVED lines=12> */
.L_x_70:
[----:B------:R-:W-:Y:S05]  /*3850*/  BSYNC B1 ;  /* 0x0000000000017941 */ /* 0x000fea0003800000 */
.L_x_69:
        /* <DEDUP_REMOVED lines=12> */
.L_x_72:
[----:B------:R-:W-:Y:S05]  /*3920*/  BSYNC B1 ;  /* 0x0000000000017941 */ /* 0x000fea0003800000 */
.L_x_71:
        /* <DEDUP_REMOVED lines=13> */
.L_x_74:
[----:B------:R-:W-:Y:S05]  /*3a00*/  BSYNC B1 ;  /* 0x0000000000017941 */ /* 0x000fea0003800000 */
.L_x_73:
        /* <DEDUP_REMOVED lines=13> */
.L_x_76:
[----:B------:R-:W-:Y:S05]  /*3ae0*/  BSYNC B1 ;  /* 0x0000000000017941 */ /* 0x000fea0003800000 */
.L_x_75:
        /* <DEDUP_REMOVED lines=12> */
.L_x_78:
[----:B------:R-:W-:Y:S05]  /*3bb0*/  BSYNC B1 ;  /* 0x0000000000017941 */ /* 0x000fea0003800000 */
.L_x_77:
        /* <DEDUP_REMOVED lines=12> */
.L_x_80:
[----:B------:R-:W-:Y:S05]  /*3c80*/  BSYNC B1 ;  /* 0x0000000000017941 */ /* 0x000fea0003800000 */
.L_x_79:
        /* <DEDUP_REMOVED lines=13> */
.L_x_82:
[----:B------:R-:W-:Y:S05]  /*3d60*/  BSYNC B1 ;  /* 0x0000000000017941 */ /* 0x000fea0003800000 */
.L_x_81:
        /* <DEDUP_REMOVED lines=13> */
.L_x_84:
[----:B------:R-:W-:Y:S05]  /*3e40*/  BSYNC B1 ;  /* 0x0000000000017941 */ /* 0x000fea0003800000 */
.L_x_83:
        /* <DEDUP_REMOVED lines=12> */
.L_x_86:
[----:B------:R-:W-:Y:S05]  /*3f10*/  BSYNC B1 ;  /* 0x0000000000017941 */ /* 0x000fea0003800000 */
.L_x_85:
        /* <DEDUP_REMOVED lines=12> */
.L_x_88:
[----:B------:R-:W-:Y:S05]  /*3fe0*/  BSYNC B1 ;  /* 0x0000000000017941 */ /* 0x000fea0003800000 */
.L_x_87:
        /* <DEDUP_REMOVED lines=13> */
.L_x_90:
[----:B------:R-:W-:Y:S05]  /*40c0*/  BSYNC B1 ;  /* 0x0000000000017941 */ /* 0x000fea0003800000 */
.L_x_89:
        /* <DEDUP_REMOVED lines=13> */
.L_x_92:
[----:B------:R-:W-:Y:S05]  /*41a0*/  BSYNC B1 ;  /* 0x0000000000017941 */ /* 0x000fea0003800000 */
.L_x_91:
        /* <DEDUP_REMOVED lines=12> */
.L_x_94:
[----:B------:R-:W-:Y:S05]  /*4270*/  BSYNC B1 ;  /* 0x0000000000017941 */ /* 0x000fea0003800000 */
.L_x_93:
        /* <DEDUP_REMOVED lines=12> */
.L_x_96:
[----:B------:R-:W-:Y:S05]  /*4340*/  BSYNC B1 ;  /* 0x0000000000017941 */ /* 0x000fea0003800000 */
.L_x_95:
        /* <DEDUP_REMOVED lines=13> */
.L_x_98:
[----:B------:R-:W-:Y:S05]  /*4420*/  BSYNC B1 ;  /* 0x0000000000017941 */ /* 0x000fea0003800000 */
.L_x_97:
[----:B-----5:R-:W-:Y:S01]  /*4430*/  LOP3.LUT R27, R27, 0xff, RZ, 0xc0, !PT ;  /* 0x000000ff1b1b7812 */ /* 0x020fe200078ec0ff */
[----:B------:R-:W-:Y:S01]  /*4440*/  BSSY B1, `(.L_x_99) ;  /* 0x000000c000017945 */ /* 0x000fe20003800000 */
[----:B------:R-:W-:Y:S02]  /*4450*/  ISETP.GE.AND P1, PT, R26, 0x3a, PT ;  /* 0x0000003a1a00780c */ /* 0x000fe40003f26270 */
[----:B------:R-:W-:Y:S02]  /*4460*/  F2FP.F16.E4M3.UNPACK_B R27, R27 ;  /* 0x0000001bff1b723e */ /* 0x000fe400020006ff */
[----:B------:R-:W-:Y:S02]  /*4470*/  ISETP.LT.OR P3, PT, R6, 0x1, !P1 ;  /* 0x000000010600780c */ /* 0x000fe40004f61670 */
[----:B------:R-:W-:Y:S01]  /*4480*/  PRMT R26, RZ, 0x7610, R26 ;  /* 0x00007610ff1a7816 */ /* 0x000fe2000000001a */
[----:B------:R-:W-:-:S05]  /*4490*/  HADD2.F32 R28, -RZ, R27.H0_H0 ;  /* 0x2000001bff1c7230 */ /* 0x000fca0000004100 */
[----:B------:R-:W-:-:S04]  /*44a0*/  FMUL R28, R28, R15 ;  /* 0x0000000f1c1c7220 */ /* 0x000fc80000400000 */
[----:B------:R-:W-:-:S05]  /*44b0*/  FFMA R28, R57, R14, R28 ;  /* 0x0000000e391c7223 */ /* 0x000fca000000001c */
[----:B------:R-:W-:-:S05]  /*44c0*/  F2FP.SATFINITE.E4M3.F32.PACK_AB_MERGE_C R27, RZ, R28, RZ ;  /* 0x0000001cff1b723e */ /* 0x000fca00048070ff */
[----:B------:R0:W-:Y:S01]  /*44d0*/  @!P2 STG.E.U8 desc[UR20][R16.64+0x38], R27 ;  /* 0x0000381b1000a986 */ /* 0x0001e2000c101114 */
[----:B------:R-:W-:Y:S05]  /*44e0*/  @P3 BRA `(.L_x_100) ;  /* 0x0000000000043947 */ /* 0x000fea0003800000 */
[----:B------:R0:W5:Y:S02]  /*44f0*/  LDG.E.U8 R26, desc[UR20][R4.64+0x39] ;  /* 0x00003914041a7981 */ /* 0x000164000c1e1100 */
.L_x_100:
[----:B------:R-:W-:Y:S05]  /*4500*/  BSYNC B1 ;  /* 0x0000000000017941 */ /* 0x000fea0003800000 */
.L_x_99:
[----:B-----5:R-:W-:Y:S01]  /*4510*/  LOP3.LUT R26, R26, 0xff, RZ, 0xc0, !PT ;  /* 0x000000ff1a1a7812 */ /* 0x020fe200078ec0ff */
[----:B------:R-:W-:Y:S01]  /*4520*/  BSSY B1, `(.L_x_101) ;  /* 0x000000b000017945 */ /* 0x000fe20003800000 */
[----:B------:R-:W-:Y:S02]  /*4530*/  ISETP.LT.OR P0, PT, R6, 0x9, !P0 ;  /* 0x000000090600780c */ /* 0x000fe40004701670 */
[----:B------:R-:W-:Y:S02]  /*4540*/  F2FP.F16.E4M3.UNPACK_B R26, R26 ;  /* 0x0000001aff1a723e */ /* 0x000fe400020006ff */
[----:B0-2---:R-:W-:-:S03]  /*4550*/  PRMT R4, RZ, 0x7610, R4 ;  /* 0x00007610ff047816 */ /* 0x005fc60000000004 */
[----:B------:R-:W-:-:S05]  /*4560*/  HADD2.F32 R26, -RZ, R26.H0_H0 ;  /* 0x2000001aff1a7230 */ /* 0x000fca0000004100 */
[----:B------:R-:W-:-:S04]  /*4570*/  FMUL R5, R26, R15 ;  /* 0x0000000f1a057220 */ /* 0x000fc80000400000 */
[----:B------:R-:W-:-:S05]  /*4580*/  FFMA R5, R56, R14, R5 ;  /* 0x0000000e38057223 */ /* 0x000fca0000000005 */
[----:B------:R-:W-:-:S05]  /*4590*/  F2FP.SATFINITE.E4M3.F32.PACK_AB_MERGE_C R5, RZ, R5, RZ ;  /* 0x00000005ff05723e */ /* 0x000fca00048070ff */
[----:B------:R0:W-:Y:S01]  /*45a0*/  @!P3 STG.E.U8 desc[UR20][R16.64+0x39], R5 ;  /* 0x000039051000b986 */ /* 0x0001e2000c101114 */
[----:B------:R-:W-:Y:S05]  /*45b0*/  @P0 BRA `(.L_x_102) ;  /* 0x0000000000040947 */ /* 0x000fea0003800000 */
[----:B------:R2:W5:Y:S02]  /*45c0*/  LDG.E.U8 R4, desc[UR20][R24.64+0x38] ;  /* 0x0000381418047981 */ /* 0x000564000c1e1100 */
.L_x_102:
[----:B------:R-:W-:Y:S05]  /*45d0*/  BSYNC B1 ;  /* 0x0000000000017941 */ /* 0x000fea0003800000 */
.L_x_101:
[----:B-----5:R-:W-:Y:S01]  /*45e0*/  LOP3.LUT R4, R4, 0xff, RZ, 0xc0, !PT ;  /* 0x000000ff04047812 */ /* 0x020fe200078ec0ff */
[----:B------:R-:W-:Y:S01]  /*45f0*/  BSSY B1, `(.L_x_103) ;  /* 0x000000b000017945 */ /* 0x000fe20003800000 */
[----:B------:R-:W-:Y:S02]  /*4600*/  ISETP.LT.OR P1, PT, R6, 0x9, !P1 ;  /* 0x000000090600780c */ /* 0x000fe40004f21670 */
[----:B------:R-:W-:-:S05]  /*4610*/  F2FP.F16.E4M3.UNPACK_B R4, R4 ;  /* 0x00000004ff04723e */ /* 0x000fca00020006ff */
[----:B------:R-:W-:-:S05]  /*4620*/  HADD2.F32 R4, -RZ, R4.H0_H0 ;  /* 0x20000004ff047230 */ /* 0x000fca0000004100 */
[----:B------:R-:W-:-:S04]  /*4630*/  FMUL R4, R4, R15 ;  /* 0x0000000f04047220 */ /* 0x000fc80000400000 */
[----:B------:R-:W-:-:S05]  /*4640*/  FFMA R4, R23, R14, R4 ;  /* 0x0000000e17047223 */ /* 0x000fca0000000004 */
[----:B0-----:R-:W-:Y:S02]  /*4650*/  F2FP.SATFINITE.E4M3.F32.PACK_AB_MERGE_C R5, RZ, R4, RZ ;  /* 0x00000004ff05723e */ /* 0x001fe400048070ff */
[----:B------:R-:W-:-:S03]  /*4660*/  PRMT R4, RZ, 0x7610, R4 ;  /* 0x00007610ff047816 */ /* 0x000fc60000000004 */
[----:B------:R0:W-:Y:S01]  /*4670*/  @!P0 STG.E.U8 desc[UR20][R18.64+0x38], R5 ;  /* 0x0000380512008986 */ /* 0x0001e2000c101114 */
[----:B------:R-:W-:Y:S05]  /*4680*/  @P1 BRA `(.L_x_104) ;  /* 0x0000000000041947 */ /* 0x000fea0003800000 */
[----:B------:R0:W5:Y:S02]  /*4690*/  LDG.E.U8 R4, desc[UR20][R24.64+0x39] ;  /* 0x0000391418047981 */ /* 0x000164000c1e1100 */
.L_x_104:
[----:B------:R-:W-:Y:S05]  /*46a0*/  BSYNC B1 ;  /* 0x0000000000017941 */ /* 0x000fea0003800000 */
.L_x_103:
[----:B------:R-:W-:Y:S05]  /*46b0*/  @P1 BRA `(.L_x_105) ;  /* 0x0000000800601947 */ /* 0x000fea0003800000 */
[----:B-----5:R-:W-:-:S04]  /*46c0*/  LOP3.LUT R4, R4, 0xff, RZ, 0xc0, !PT ;  /* 0x000000ff04047812 */ /* 0x020fc800078ec0ff */
[----:B------:R-:W-:-:S05]  /*46d0*/  F2FP.F16.E4M3.UNPACK_B R4, R4 ;  /* 0x00000004ff04723e */ /* 0x000fca00020006ff */
[----:B------:R-:W-:-:S05]  /*46e0*/  HADD2.F32 R4, -RZ, R4.H0_H0 ;  /* 0x20000004ff047230 */ /* 0x000fca0000004100 */
[----:B0-----:R-:W-:-:S04]  /*46f0*/  FMUL R5, R4, R15 ;  /* 0x0000000f04057220 */ /* 0x001fc80000400000 */
[----:B------:R-:W-:-:S05]  /*4700*/  FFMA R5, R22, R14, R5 ;  /* 0x0000000e16057223 */ /* 0x000fca0000000005 */
[----:B------:R-:W-:-:S05]  /*4710*/  F2FP.SATFINITE.E4M3.F32.PACK_AB_MERGE_C R5, RZ, R5, RZ ;  /* 0x00000005ff05723e */ /* 0x000fca00048070ff */
[----:B------:R0:W-:Y:S01]  /*4720*/  STG.E.U8 desc[UR20][R18.64+0x39], R5 ;  /* 0x0000390512007986 */ /* 0x0001e2000c101114 */
[----:B------:R-:W-:Y:S05]  /*4730*/  BRA `(.L_x_105) ;  /* 0x0000000800407947 */ /* 0x000fea0003800000 */
.L_x_40:
[C---:B------:R-:W-:Y:S01]  /*4740*/  ISETP.GE.AND P3, PT, R26.reuse, 0x1, PT ;  /* 0x000000011a00780c */ /* 0x040fe20003f66270 */
[-C--:B--2---:R-:W-:Y:S01]  /*4750*/  FMUL R85, R85, R14.reuse ;  /* 0x0000000e55557220 */ /* 0x084fe20000400000 */
[----:B------:R-:W-:Y:S01]  /*4760*/  ISETP.GE.AND P0, PT, R26, 0x2, PT ;  /* 0x000000021a00780c */ /* 0x000fe20003f06270 */
[-C--:B------:R-:W-:Y:S01]  /*4770*/  FMUL R84, R84, R14.reuse ;  /* 0x0000000e54547220 */ /* 0x080fe20000400000 */
[C---:B------:R-:W-:Y:S01]  /*4780*/  ISETP.LT.OR P1, PT, R6.reuse, 0x1, !P3 ;  /* 0x000000010600780c */ /* 0x040fe20005f21670 */
[-C--:B------:R-:W-:Y:S01]  /*4790*/  FMUL R83, R83, R14.reuse ;  /* 0x0000000e53537220 */ /* 0x080fe20000400000 */
[----:B------:R-:W-:Y:S01]  /*47a0*/  ISETP.LT.OR P2, PT, R6, 0x1, !P0 ;  /* 0x000000010600780c */ /* 0x000fe20004741670 */
[-C--:B------:R-:W-:Y:S01]  /*47b0*/  FMUL R82, R82, R14.reuse ;  /* 0x0000000e52527220 */ /* 0x080fe20000400000 */
[----:B------:R-:W-:Y:S01]  /*47c0*/  ISETP.LT.OR P3, PT, R6, 0x9, !P3 ;  /* 0x000000090600780c */ /* 0x000fe20005f61670 */
[-C--:B------:R-:W-:Y:S01]  /*47d0*/  FMUL R81, R81, R14.reuse ;  /* 0x0000000e51517220 */ /* 0x080fe20000400000 */
[----:B------:R-:W-:Y:S01]  /*47e0*/  F2FP.SATFINITE.E4M3.F32.PACK_AB_MERGE_C R85, RZ, R85, RZ ;  /* 0x00000055ff55723e */ /* 0x000fe200048070ff */
[----:B------:R-:W-:Y:S01]  /*47f0*/  FMUL R80, R80, R14 ;  /* 0x0000000e50507220 */ /* 0x000fe20000400000 */
[----:B------:R-:W-:Y:S01]  /*4800*/  F2FP.SATFINITE.E4M3.F32.PACK_AB_MERGE_C R5, RZ, R84, RZ ;  /* 0x00000054ff05723e */ /* 0x000fe200048070ff */
[-C--:B------:R-:W-:Y:S01]  /*4810*/  FMUL R79, R79, R14.reuse ;  /* 0x0000000e4f4f7220 */ /* 0x080fe20000400000 */
[----:B------:R-:W-:Y:S01]  /*4820*/  F2FP.SATFINITE.E4M3.F32.PACK_AB_MERGE_C R83, RZ, R83, RZ ;  /* 0x00000053ff53723e */ /* 0x000fe200048070ff */
[-C--:B------:R-:W-:Y:S01]  /*4830*/  FMUL R78, R78, R14.reuse ;  /* 0x0000000e4e4e7220 */ /* 0x080fe20000400000 */
[----:B------:R-:W-:Y:S01]  /*4840*/  ISETP.LT.OR P0, PT, R6, 0x9, !P0 ;  /* 0x000000090600780c */ /* 0x000fe20004701670 */
[----:B------:R-:W-:Y:S01]  /*4850*/  @!P1 STG.E.U8 desc[UR20][R16.64], R85 ;  /* 0x0000005510009986 */ /* 0x000fe2000c101114 */
[C---:B------:R-:W-:Y:S01]  /*4860*/  ISETP.GE.AND P1, PT, R26.reuse, 0x9, PT ;  /* 0x000000091a00780c */ /* 0x040fe20003f26270 */
[-C--:B------:R-:W-:Y:S01]  /*4870*/  FMUL R77, R77, R14.reuse ;  /* 0x0000000e4d4d7220 */ /* 0x080fe20000400000 */
[----:B------:R-:W-:Y:S01]  /*4880*/  F2FP.SATFINITE.E4M3.F32.PACK_AB_MERGE_C R81, RZ, R81, RZ ;  /* 0x00000051ff51723e */ /* 0x000fe200048070ff */
[----:B------:R0:W-:Y:S01]  /*4890*/  @!P2 STG.E.U8 desc[UR20][R16.64+0x1], R5 ;  /* 0x000001051000a986 */ /* 0x0001e2000c101114 */
[----:B------:R-:W-:Y:S01]  /*48a0*/  ISETP.GE.AND P2, PT, R26, 0xa, PT ;  /* 0x0000000a1a00780c */ /* 0x000fe20003f46270 */
[----:B------:R-:W-:Y:S01]  /*48b0*/  FMUL R76, R76, R14 ;  /* 0x0000000e4c4c7220 */ /* 0x000fe20000400000 */
[----:B------:R-:W-:Y:S01]  /*48c0*/  F2FP.SATFINITE.E4M3.F32.PACK_AB_MERGE_C R25, RZ, R80, RZ ;  /* 0x00000050ff19723e */ /* 0x000fe200048070ff */
[----:B------:R-:W-:Y:S01]  /*48d0*/  @!P3 STG.E.U8 desc[UR20][R18.64], R83 ;  /* 0x000000531200b986 */ /* 0x000fe2000c101114 */
[----:B------:R-:W-:Y:S01]  /*48e0*/  ISETP.LT.OR P3, PT, R6, 0x1, !P1 ;  /* 0x000000010600780c */ /* 0x000fe20004f61670 */
[-C--:B------:R-:W-:Y:S01]  /*48f0*/  FMUL R74, R74, R14.reuse ;  /* 0x0000000e4a4a7220 */ /* 0x080fe20000400000 */
[C---:B------:R-:W-:Y:S01]  /*4900*/  ISETP.LT.OR P5, PT, R6.reuse, 0x1, !P2 ;  /* 0x000000010600780c */ /* 0x040fe200057a1670 */
[-C--:B------:R-:W-:Y:S01]  /*4910*/  FMUL R75, R75, R14.reuse ;  /* 0x0000000e4b4b7220 */ /* 0x080fe20000400000 */
[----:B------:R-:W-:Y:S01]  /*4920*/  ISETP.LT.OR P1, PT, R6, 0x9, !P1 ;  /* 0x000000090600780c */ /* 0x000fe20004f21670 */
[-C--:B------:R-:W-:Y:S01]  /*4930*/  FMUL R73, R73, R14.reuse ;  /* 0x0000000e49497220 */ /* 0x080fe20000400000 */
[----:B------:R-:W-:Y:S01]  /*4940*/  F2FP.SATFINITE.E4M3.F32.PACK_AB_MERGE_C R79, RZ, R79, RZ ;  /* 0x0000004fff4f723e */ /* 0x000fe200048070ff */
[----:B------:R-:W-:Y:S01]  /*4950*/  FMUL R72, R72, R14 ;  /* 0x0000000e48487220 */ /* 0x000fe20000400000 */
[----:B0-----:R-:W-:Y:S01]  /*4960*/  F2FP.SATFINITE.E4M3.F32.PACK_AB_MERGE_C R5, RZ, R82, RZ ;  /* 0x00000052ff05723e */ /* 0x001fe200048070ff */
[-C--:B------:R-:W-:Y:S01]  /*4970*/  FMUL R70, R70, R14.reuse ;  /* 0x0000000e46467220 */ /* 0x080fe20000400000 */
[----:B------:R-:W-:Y:S01]  /*4980*/  ISETP.LT.OR P2, PT, R6, 0x9, !P2 ;  /* 0x000000090600780c */ /* 0x000fe20005741670 */
[----:B------:R-:W-:Y:S01]  /*4990*/  FMUL R71, R71, R14 ;  /* 0x0000000e47477220 */ /* 0x000fe20000400000 */
[----:B------:R-:W-:Y:S01]  /*49a0*/  F2FP.SATFINITE.E4M3.F32.PACK_AB_MERGE_C R27, RZ, R78, RZ ;  /* 0x0000004eff1b723e */ /* 0x000fe200048070ff */
[----:B------:R0:W-:Y:S01]  /*49b0*/  @!P0 STG.E.U8 desc[UR20][R18.64+0x1], R5 ;  /* 0x0000010512008986 */ /* 0x0001e2000c101114 */
[C---:B------:R-:W-:Y:S01]  /*49c0*/  ISETP.GE.AND P0, PT, R26.reuse, 0x11, PT ;  /* 0x000000111a00780c */ /* 0x040fe20003f06270 */
[-C--:B------:R-:W-:Y:S01]  /*49d0*/  FMUL R69, R69, R14.reuse ;  /* 0x0000000e45457220 */ /* 0x080fe20000400000 */
[----:B------:R-:W-:Y:S01]  /*49e0*/  F2FP.SATFINITE.E4M3.F32.PACK_AB_MERGE_C R77, RZ, R77, RZ ;  /* 0x0000004dff4d723e */ /* 0x000fe200048070ff */
[----:B------:R-:W-:Y:S01]  /*49f0*/  @!P3 STG.E.U8 desc[UR20][R16.64+0x8], R81 ;  /* 0x000008511000b986 */ /* 0x000fe2000c101114 */
[----:B------:R-:W-:Y:S01]  /*4a00*/  ISETP.GE.AND P3, PT, R26, 0x12, PT ;  /* 0x000000121a00780c */ /* 0x000fe20003f66270 */
[-C--:B------:R-:W-:Y:S01]  /*4a10*/  FMUL R68, R68, R14.reuse ;  /* 0x0000000e44447220 */ /* 0x080fe20000400000 */
[----:B------:R-:W-:Y:S01]  /*4a20*/  F2FP.SATFINITE.E4M3.F32.PACK_AB_MERGE_C R75, RZ, R75, RZ ;  /* 0x0000004bff4b723e */ /* 0x000fe200048070ff */
[----:B------:R1:W-:Y:S01]  /*4a30*/  @!P5 STG.E.U8 desc[UR20][R16.64+0x9], R25 ;  /* 0x000009191000d986 */ /* 0x0003e2000c101114 */
[C---:B------:R-:W-:Y:S01]  /*4a40*/  ISETP.LT.OR P5, PT, R6.reuse, 0x1, !P3 ;  /* 0x000000010600780c */ /* 0x040fe20005fa1670 */
[-C--:B------:R-:W-:Y:S01]  /*4a50*/  FMUL R67, R67, R14.reuse ;  /* 0x0000000e43437220 */ /* 0x080fe20000400000 */
[C---:B------:R-:W-:Y:S01]  /*4a60*/  ISETP.LT.OR P3, PT, R6.reuse, 0x9, !P3 ;  /* 0x000000090600780c */ /* 0x040fe20005f61670 */
[----:B------:R-:W-:Y:S01]  /*4a70*/  @!P1 STG.E.U8 desc[UR20][R18.64+0x8], R79 ;  /* 0x0000084f12009986 */ /* 0x000fe2000c101114 */
[----:B------:R-:W-:Y:S01]  /*4a80*/  ISETP.LT.OR P1, PT, R6, 0x1, !P0 ;  /* 0x000000010600780c */ /* 0x000fe20004721670 */
[----:B------:R-:W-:Y:S01]  /*4a90*/  FMUL R66, R66, R14 ;  /* 0x0000000e42427220 */ /* 0x000fe20000400000 */
[----:B0-----:R-:W-:Y:S01]  /*4aa0*/  F2FP.SATFINITE.E4M3.F32.PACK_AB_MERGE_C R5, RZ, R76, RZ ;  /* 0x0000004cff05723e */ /* 0x001fe200048070ff */
[----:B------:R-:W-:Y:S01]  /*4ab0*/  @!P2 STG.E.U8 desc[UR20][R18.64+0x9], R27 ;  /* 0x0000091b1200a986 */ /* 0x000fe2000c101114 */
[----:B------:R-:W-:Y:S01]  /*4ac0*/  ISETP.GE.AND P2, PT, R26, 0x19, PT ;  /* 0x000000191a00780c */ /* 0x000fe20003f46270 */
[-C--:B------:R-:W-:Y:S01]  /*4ad0*/  FMUL R65, R65, R14.reuse ;  /* 0x0000000e41417220 */ /* 0x080fe20000400000 */
[----:B------:R-:W-:Y:S01]  /*4ae0*/  ISETP.LT.OR P0, PT, R6, 0x9, !P0 ;  /* 0x000000090600780c */ /* 0x000fe20004701670 */
[----:B------:R-:W-:Y:S01]  /*4af0*/  FMUL R64, R64, R14 ;  /* 0x0000000e40407220 */ /* 0x000fe20000400000 */
[----:B------:R-:W-:Y:S01]  /*4b00*/  ISETP.LT.OR P6, PT, R6, 0x1, !P2 ;  /* 0x000000010600780c */ /* 0x000fe200057c1670 */
[----:B------:R0:W-:Y:S01]  /*4b10*/  @!P5 STG.E.U8 desc[UR20][R16.64+0x11], R5 ;  /* 0x000011051000d986 */ /* 0x0001e2000c101114 */
[----:B-1----:R-:W-:Y:S01]  /*4b20*/  F2FP.SATFINITE.E4M3.F32.PACK_AB_MERGE_C R25, RZ, R74, RZ ;  /* 0x0000004aff19723e */ /* 0x002fe200048070ff */
[-C--:B------:R-:W-:Y:S01]  /*4b30*/  FMUL R62, R62, R14.reuse ;  /* 0x0000000e3e3e7220 */ /* 0x080fe20000400000 */
[----:B------:R-:W-:Y:S01]  /*4b40*/  F2FP.SATFINITE.E4M3.F32.PACK_AB_MERGE_C R73, RZ, R73, RZ ;  /* 0x00000049ff49723e */ /* 0x000fe200048070ff */
[----:B------:R-:W-:Y:S01]  /*4b50*/  @!P1 STG.E.U8 desc[UR20][R16.64+0x10], R77 ;  /* 0x0000104d10009986 */ /* 0x000fe2000c101114 */
[----:B------:R-:W-:Y:S01]  /*4b60*/  ISETP.GE.AND P1, PT, R26, 0x1a, PT ;  /* 0x0000001a1a00780c */ /* 0x000fe20003f26270 */
[-C--:B------:R-:W-:Y:S01]  /*4b70*/  FMUL R63, R63, R14.reuse ;  /* 0x0000000e3f3f7220 */ /* 0x080fe20000400000 */
[C---:B------:R-:W-:Y:S01]  /*4b80*/  ISETP.LT.OR P2, PT, R6.reuse, 0x9, !P2 ;  /* 0x000000090600780c */ /* 0x040fe20005741670 */
[----:B------:R1:W-:Y:S01]  /*4b90*/  @!P3 STG.E.U8 desc[UR20][R18.64+0x11], R25 ;  /* 0x000011191200b986 */ /* 0x0003e2000c101114 */
[C---:B------:R-:W-:Y:S01]  /*4ba0*/  ISETP.LT.OR P5, PT, R6.reuse, 0x1, !P1 ;  /* 0x000000010600780c */ /* 0x040fe20004fa1670 */
[----:B------:R-:W-:Y:S01]  /*4bb0*/  FMUL R61, R61, R14 ;  /* 0x0000000e3d3d7220 */ /* 0x000fe20000400000 */
[----:B------:R-:W-:Y:S01]  /*4bc0*/  ISETP.LT.OR P3, PT, R6, 0x9, !P1 ;  /* 0x000000090600780c */ /* 0x000fe20004f61670 */
[----:B------:R-:W-:Y:S01]  /*4bd0*/  @!P0 STG.E.U8 desc[UR20][R18.64+0x10], R75 ;  /* 0x0000104b12008986 */ /* 0x000fe2000c101114 */
[----:B0-----:R-:W-:Y:S01]  /*4be0*/  F2FP.SATFINITE.E4M3.F32.PACK_AB_MERGE_C R5, RZ, R72, RZ ;  /* 0x00000048ff05723e */ /* 0x001fe200048070ff */
[-C--:B------:R-:W-:Y:S01]  /*4bf0*/  FMUL R60, R60, R14.reuse ;  /* 0x0000000e3c3c7220 */ /* 0x080fe20000400000 */
[C---:B------:R-:W-:Y:S01]  /*4c00*/  ISETP.GE.AND P0, PT, R26.reuse, 0x21, PT ;  /* 0x000000211a00780c */ /* 0x040fe20003f06270 */
[----:B------:R-:W-:Y:S01]  /*4c10*/  @!P6 STG.E.U8 desc[UR20][R16.64+0x18], R73 ;  /* 0x000018491000e986 */ /* 0x000fe2000c101114 */
[----:B------:R-:W-:Y:S01]  /*4c20*/  ISETP.GE.AND P1, PT, R26, 0x22, PT ;  /* 0x000000221a00780c */ /* 0x000fe20003f26270 */
[-C--:B------:R-:W-:Y:S01]  /*4c30*/  FMUL R59, R59, R14.reuse ;  /* 0x0000000e3b3b7220 */ /* 0x080fe20000400000 */
[----:B------:R-:W-:Y:S01]  /*4c40*/  ISETP.LT.OR P6, PT, R6, 0x1, !P0 ;  /* 0x000000010600780c */ /* 0x000fe200047c1670 */
[----:B------:R-:W-:Y:S01]  /*4c50*/  FMUL R58, R58, R14 ;  /* 0x0000000e3a3a7220 */ /* 0x000fe20000400000 */
[----:B-1----:R-:W-:Y:S01]  /*4c60*/  F2FP.SATFINITE.E4M3.F32.PACK_AB_MERGE_C R25, RZ, R70, RZ ;  /* 0x00000046ff19723e */ /* 0x002fe200048070ff */
[----:B------:R0:W-:Y:S01]  /*4c70*/  @!P5 STG.E.U8 desc[UR20][R16.64+0x19], R5 ;  /* 0x000019051000d986 */ /* 0x0001e2000c101114 */
[----:B------:R-:W-:Y:S01]  /*4c80*/  ISETP.LT.OR P5, PT, R6, 0x1, !P1 ;  /* 0x000000010600780c */ /* 0x000fe20004fa1670 */
[-C--:B------:R-:W-:Y:S01]  /*4c90*/  FMUL R57, R57, R14.reuse ;  /* 0x0000000e39397220 */ /* 0x080fe20000400000 */
[----:B------:R-:W-:Y:S01]  /*4ca0*/  F2FP.SATFINITE.E4M3.F32.PACK_AB_MERGE_C R71, RZ, R71, RZ ;  /* 0x00000047ff47723e */ /* 0x000fe200048070ff */
[----:B------:R1:W-:Y:S01]  /*4cb0*/  @!P3 STG.E.U8 desc[UR20][R18.64+0x19], R25 ;  /* 0x000019191200b986 */ /* 0x0003e2000c101114 */
[----:B------:R-:W-:Y:S01]  /*4cc0*/  F2FP.SATFINITE.E4M3.F32.PACK_AB_MERGE_C R69, RZ, R69, RZ ;  /* 0x00000045ff45723e */ /* 0x000fe200048070ff */
[----:B------:R-:W-:Y:S01]  /*4cd0*/  FMUL R56, R56, R14 ;  /* 0x0000000e38387220 */ /* 0x000fe20000400000 */
[----:B------:R-:W-:Y:S01]  /*4ce0*/  F2FP.SATFINITE.E4M3.F32.PACK_AB_MERGE_C R27, RZ, R68, RZ ;  /* 0x00000044ff1b723e */ /* 0x000fe200048070ff */
[----:B------:R-:W-:Y:S01]  /*4cf0*/  @!P2 STG.E.U8 desc[UR20][R18.64+0x18], R71 ;  /* 0x000018471200a986 */ /* 0x000fe2000c101114 */
[----:B------:R-:W-:Y:S01]  /*4d00*/  ISETP.LT.OR P3, PT, R6, 0x9, !P1 ;  /* 0x000000090600780c */ /* 0x000fe20004f61670 */
[-C--:B------:R-:W-:Y:S01]  /*4d10*/  FMUL R23, R23, R14.reuse ;  /* 0x0000000e17177220 */ /* 0x080fe20000400000 */
[----:B------:R-:W-:Y:S01]  /*4d20*/  ISETP.GE.AND P2, PT, R26, 0x29, PT ;  /* 0x000000291a00780c */ /* 0x000fe20003f46270 */
[----:B------:R-:W-:Y:S01]  /*4d30*/  @!P6 STG.E.U8 desc[UR20][R16.64+0x20], R69 ;  /* 0x000020451000e986 */ /* 0x000fe2000c101114 */
[----:B------:R-:W-:Y:S01]  /*4d40*/  ISETP.LT.OR P0, PT, R6, 0x9, !P0 ;  /* 0x000000090600780c */ /* 0x000fe20004701670 */
[----:B------:R-:W-:Y:S01]  /*4d50*/  FMUL R22, R22, R14 ;  /* 0x0000000e16167220 */ /* 0x000fe20000400000 */
[----:B------:R-:W-:Y:S01]  /*4d60*/  ISETP.GE.AND P1, PT, R26, 0x2a, PT ;  /* 0x0000002a1a00780c */ /* 0x000fe20003f26270 */
[----:B------:R-:W-:Y:S01]  /*4d70*/  @!P5 STG.E.U8 desc[UR20][R16.64+0x21], R27 ;  /* 0x0000211b1000d986 */ /* 0x000fe2000c101114 */
[----:B------:R-:W-:-:S02]  /*4d80*/  ISETP.LT.OR P6, PT, R6, 0x1, !P2 ;  /* 0x000000010600780c */ /* 0x000fc400057c1670 */
[C---:B------:R-:W-:Y:S02]  /*4d90*/  ISETP.LT.OR P5, PT, R6.reuse, 0x1, !P1 ;  /* 0x000000010600780c */ /* 0x040fe40004fa1670 */
[----:B------:R-:W-:Y:S02]  /*4da0*/  F2FP.SATFINITE.E4M3.F32.PACK_AB_MERGE_C R67, RZ, R67, RZ ;  /* 0x00000043ff43723e */ /* 0x000fe400048070ff */
[----:B0-----:R-:W-:Y:S02]  /*4db0*/  F2FP.SATFINITE.E4M3.F32.PACK_AB_MERGE_C R5, RZ, R66, RZ ;  /* 0x00000042ff05723e */ /* 0x001fe400048070ff */
[----:B------:R-:W-:Y:S01]  /*4dc0*/  F2FP.SATFINITE.E4M3.F32.PACK_AB_MERGE_C R65, RZ, R65, RZ ;  /* 0x00000041ff41723e */ /* 0x000fe200048070ff */
[----:B------:R-:W-:Y:S01]  /*4dd0*/  @!P0 STG.E.U8 desc[UR20][R18.64+0x20], R67 ;  /* 0x0000204312008986 */ /* 0x000fe2000c101114 */
[----:B-1----:R-:W-:Y:S02]  /*4de0*/  F2FP.SATFINITE.E4M3.F32.PACK_AB_MERGE_C R25, RZ, R64, RZ ;  /* 0x00000040ff19723e */ /* 0x002fe400048070ff */
[C---:B------:R-:W-:Y:S01]  /*4df0*/  ISETP.LT.OR P1, PT, R6.reuse, 0x9, !P1 ;  /* 0x000000090600780c */ /* 0x040fe20004f21670 */
[----:B------:R0:W-:Y:S01]  /*4e00*/  @!P3 STG.E.U8 desc[UR20][R18.64+0x21], R5 ;  /* 0x000021051200b986 */ /* 0x0001e2000c101114 */
[----:B------:R-:W-:-:S02]  /*4e10*/  ISETP.LT.OR P2, PT, R6, 0x9, !P2 ;  /* 0x000000090600780c */ /* 0x000fc40005741670 */
[C---:B------:R-:W-:Y:S01]  /*4e20*/  ISETP.GE.AND P3, PT, R26.reuse, 0x31, PT ;  /* 0x000000311a00780c */ /* 0x040fe20003f66270 */
[----:B------:R-:W-:Y:S01]  /*4e30*/  @!P6 STG.E.U8 desc[UR20][R16.64+0x28], R65 ;  /* 0x000028411000e986 */ /* 0x000fe2000c101114 */
[----:B------:R-:W-:Y:S02]  /*4e40*/  ISETP.GE.AND P0, PT, R26, 0x32, PT ;  /* 0x000000321a00780c */ /* 0x000fe40003f06270 */
[----:B------:R-:W-:Y:S01]  /*4e50*/  F2FP.SATFINITE.E4M3.F32.PACK_AB_MERGE_C R63, RZ, R63, RZ ;  /* 0x0000003fff3f723e */ /* 0x000fe200048070ff */
[----:B------:R1:W-:Y:S01]  /*4e60*/  @!P5 STG.E.U8 desc[UR20][R16.64+0x29], R25 ;  /* 0x000029191000d986 */ /* 0x0003e2000c101114 */
[C---:B------:R-:W-:Y:S02]  /*4e70*/  ISETP.LT.OR P5, PT, R6.reuse, 0x1, !P3 ;  /* 0x000000010600780c */ /* 0x040fe40005fa1670 */
[----:B------:R-:W-:Y:S02]  /*4e80*/  ISETP.LT.OR P6, PT, R6, 0x1, !P0 ;  /* 0x000000010600780c */ /* 0x000fe400047c1670 */
[----:B0-----:R-:W-:Y:S01]  /*4e90*/  F2FP.SATFINITE.E4M3.F32.PACK_AB_MERGE_C R5, RZ, R62, RZ ;  /* 0x0000003eff05723e */ /* 0x001fe200048070ff */
[----:B------:R-:W-:Y:S01]  /*4ea0*/  @!P2 STG.E.U8 desc[UR20][R18.64+0x28], R63 ;  /* 0x0000283f1200a986 */ /* 0x000fe2000c101114 */
[----:B------:R-:W-:-:S02]  /*4eb0*/  F2FP.SATFINITE.E4M3.F32.PACK_AB_MERGE_C R61, RZ, R61, RZ ;  /* 0x0000003dff3d723e */ /* 0x000fc400048070ff */
[----:B------:R-:W-:Y:S01]  /*4ec0*/  ISETP.GE.AND P2, PT, R26, 0x3a, PT ;  /* 0x0000003a1a00780c */ /* 0x000fe20003f46270 */
[----:B------:R0:W-:Y:S01]  /*4ed0*/  @!P1 STG.E.U8 desc[UR20][R18.64+0x29], R5 ;  /* 0x0000290512009986 */ /* 0x0001e2000c101114 */
[----:B------:R-:W-:Y:S02]  /*4ee0*/  ISETP.LT.OR P1, PT, R6, 0x9, !P3 ;  /* 0x000000090600780c */ /* 0x000fe40005f21670 */
[----:B-1----:R-:W-:Y:S01]  /*4ef0*/  F2FP.SATFINITE.E4M3.F32.PACK_AB_MERGE_C R25, RZ, R60, RZ ;  /* 0x0000003cff19723e */ /* 0x002fe200048070ff */
[----:B------:R-:W-:Y:S01]  /*4f00*/  @!P5 STG.E.U8 desc[UR20][R16.64+0x30], R61 ;  /* 0x0000303d1000d986 */ /* 0x000fe2000c101114 */
[----:B------:R-:W-:Y:S02]  /*4f10*/  ISETP.GE.AND P3, PT, R26, 0x39, PT ;  /* 0x000000391a00780c */ /* 0x000fe40003f66270 */
[C---:B------:R-:W-:Y:S01]  /*4f20*/  ISETP.LT.OR P0, PT, R6.reuse, 0x9, !P0 ;  /* 0x000000090600780c */ /* 0x040fe20004701670 */
[----:B------:R1:W-:Y:S01]  /*4f30*/  @!P6 STG.E.U8 desc[UR20][R16.64+0x31], R25 ;  /* 0x000031191000e986 */ /* 0x0003e2000c101114 */
[----:B------:R-:W-:-:S02]  /*4f40*/  ISETP.LT.OR P5, PT, R6, 0x1, !P3 ;  /* 0x000000010600780c */ /* 0x000fc40005fa1670 */
[C---:B------:R-:W-:Y:S02]  /*4f50*/  ISETP.LT.OR P6, PT, R6.reuse, 0x1, !P2 ;  /* 0x000000010600780c */ /* 0x040fe400057c1670 */
[C---:B------:R-:W-:Y:S02]  /*4f60*/  ISETP.LT.OR P3, PT, R6.reuse, 0x9, !P3 ;  /* 0x000000090600780c */ /* 0x040fe40005f61670 */
[----:B------:R-:W-:Y:S02]  /*4f70*/  ISETP.LT.OR P2, PT, R6, 0x9, !P2 ;  /* 0x000000090600780c */ /* 0x000fe40005741670 */
[----:B------:R-:W-:Y:S02]  /*4f80*/  F2FP.SATFINITE.E4M3.F32.PACK_AB_MERGE_C R59, RZ, R59, RZ ;  /* 0x0000003bff3b723e */ /* 0x000fe400048070ff */
[----:B0-----:R-:W-:Y:S02]  /*4f90*/  F2FP.SATFINITE.E4M3.F32.PACK_AB_MERGE_C R5, RZ, R58, RZ ;  /* 0x0000003aff05723e */ /* 0x001fe400048070ff */
[----:B------:R-:W-:Y:S01]  /*4fa0*/  F2FP.SATFINITE.E4M3.F32.PACK_AB_MERGE_C R57, RZ, R57, RZ ;  /* 0x00000039ff39723e */ /* 0x000fe200048070ff */
[----:B------:R0:W-:Y:S01]  /*4fb0*/  @!P1 STG.E.U8 desc[UR20][R18.64+0x30], R59 ;  /* 0x0000303b12009986 */ /* 0x0001e2000c101114 */
[----:B-1----:R-:W-:-:S02]  /*4fc0*/  F2FP.SATFINITE.E4M3.F32.PACK_AB_MERGE_C R25, RZ, R56, RZ ;  /* 0x00000038ff19723e */ /* 0x002fc400048070ff */
[----:B------:R-:W-:Y:S01]  /*4fd0*/  F2FP.SATFINITE.E4M3.F32.PACK_AB_MERGE_C R23, RZ, R23, RZ ;  /* 0x00000017ff17723e */ /* 0x000fe200048070ff */
[----:B------:R0:W-:Y:S01]  /*4fe0*/  @!P0 STG.E.U8 desc[UR20][R18.64+0x31], R5 ;  /* 0x0000310512008986 */ /* 0x0001e2000c101114 */
[----:B------:R-:W-:-:S03]  /*4ff0*/  F2FP.SATFINITE.E4M3.F32.PACK_AB_MERGE_C R27, RZ, R22, RZ ;  /* 0x00000016ff1b723e */ /* 0x000fc600048070ff */
[----:B------:R0:W-:Y:S04]  /*5000*/  @!P5 STG.E.U8 desc[UR20][R16.64+0x38], R57 ;  /* 0x000038391000d986 */ /* 0x0001e8000c101114 */
[----:B------:R0:W-:Y:S04]  /*5010*/  @!P6 STG.E.U8 desc[UR20][R16.64+0x39], R25 ;  /* 0x000039191000e986 */ /* 0x0001e8000c101114 */
[----:B------:R0:W-:Y:S04]  /*5020*/  @!P3 STG.E.U8 desc[UR20][R18.64+0x38], R23 ;  /* 0x000038171200b986 */ /* 0x0001e8000c101114 */
[----:B------:R0:W-:Y:S02]  /*5030*/  @!P2 STG.E.U8 desc[UR20][R18.64+0x39], R27 ;  /* 0x0000391b1200a986 */ /* 0x0001e4000c101114 */
.L_x_105:
[----:B------:R-:W-:Y:S05]  /*5040*/  BSYNC B0 ;  /* 0x0000000000007941 */ /* 0x000fea0003800000 */
.L_x_39:
[C---:B------:R-:W-:Y:S01]  /*5050*/  LEA R2, P0, R8.reuse, R2, 0x1 ;  /* 0x0000000208027211 */ /* 0x040fe200078008ff */
[----:B------:R-:W-:Y:S01]  /*5060*/  ULDC.64 UR6, c[0x0][0x650] ;  /* 0x0001940000067ab9 */ /* 0x000fe20000000a00 */
[----:B-----5:R-:W-:Y:S01]  /*5070*/  IMAD.U32 R4, RZ, RZ, UR16 ;  /* 0x00000010ff047e24 */ /* 0x020fe2000f8e00ff */
[----:B0-----:R-:W-:Y:S01]  /*5080*/  PRMT R16, RZ, 0x7610, R16 ;  /* 0x00007610ff107816 */ /* 0x001fe20000000010 */
[----:B------:R-:W-:Y:S01]  /*5090*/  IMAD.MOV.U32 R6, RZ, RZ, -0x1 ;  /* 0xffffffffff067424 */ /* 0x000fe200078e00ff */
[----:B------:R-:W-:Y:S01]  /*50a0*/  LEA.HI.X R3, R8, R3, R0, 0x1, P0 ;  /* 0x0000000308037211 */ /* 0x000fe200000f0c00 */
[----:B------:R0:W-:Y:S01]  /*50b0*/  SYNCS.ARRIVE.TRANS64.A1T0 RZ, [R4+UR23], RZ ;  /* 0x000000ff04ff79a7 */ /* 0x0001e20008100017 */
[----:B------:R-:W-:Y:S01]  /*50c0*/  ISETP.GE.U32.AND P0, PT, R2, UR6, PT ;  /* 0x0000000602007c0c */ /* 0x000fe2000bf06070 */
[----:B------:R-:W-:-:S03]  /*50d0*/  IMAD.MOV.U32 R5, RZ, RZ, -0x1 ;  /* 0xffffffffff057424 */ /* 0x000fc600078e00ff */
[----:B------:R-:W-:Y:S01]  /*50e0*/  ISETP.GE.U32.AND.EX P0, PT, R3, UR7, PT, P0 ;  /* 0x0000000703007c0c */ /* 0x000fe2000bf06100 */
[----:B0-----:R-:W-:-:S12]  /*50f0*/  IMAD.MOV.U32 R4, RZ, RZ, -0x1 ;  /* 0xffffffffff047424 */ /* 0x001fd800078e00ff */
[----:B------:R-:W-:Y:S05]  /*5100*/  @P0 BRA `(.L_x_106) ;  /* 0x0000000400600947 */ /* 0x000fea0003800000 */
[----:B------:R-:W0:Y:S01]  /*5110*/  S2R R28, SR_CTAID.X ;  /* 0x00000000001c7919 */ /* 0x000e220000002500 */
[----:B------:R-:W5:Y:S01]  /*5120*/  LDC.64 R22, c[0x0][0x628] ;  /* 0x00018a00ff167b82 */ /* 0x000f620000000a00 */
[----:B------:R-:W-:Y:S01]  /*5130*/  ULDC UR6, c[0x0][0x150] ;  /* 0x0000540000067ab9 */ /* 0x000fe20000000800 */
[----:B-1----:R-:W-:Y:S01]  /*5140*/  IMAD.MOV.U32 R18, RZ, RZ, R2 ;  /* 0x000000ffff127224 */ /* 0x002fe200078e0002 */
[----:B------:R-:W1:Y:S01]  /*5150*/  S2R R30, SR_CTAID.Y ;  /* 0x00000000001e7919 */ /* 0x000e620000002600 */
[----:B------:R-:W-:-:S04]  /*5160*/  IMAD.MOV.U32 R19, RZ, RZ, R3 ;  /* 0x000000ffff137224 */ /* 0x000fc800078e0003 */
[----:B------:R-:W1:Y:S08]  /*5170*/  LDC R31, c[0x0][0x144] ;  /* 0x00005100ff1f7b82 */ /* 0x000e700000000800 */
[----:B------:R-:W1:Y:S08]  /*5180*/  LDC R6, c[0x0][0x630] ;  /* 0x00018c00ff067b82 */ /* 0x000e700000000800 */
[----:B------:R-:W1:Y:S01]  /*5190*/  LDC.64 R26, c[0x0][0x620] ;  /* 0x00018800ff1a7b82 */ /* 0x000e620000000a00 */
[----:B-----5:R-:W-:-:S04]  /*51a0*/  ISETP.NE.U32.AND P0, PT, R22, RZ, PT ;  /* 0x000000ff1600720c */ /* 0x020fc80003f05070 */
[----:B------:R-:W-:Y:S02]  /*51b0*/  ISETP.NE.AND.EX P0, PT, R23, RZ, PT, P0 ;  /* 0x000000ff1700720c */ /* 0x000fe40003f05300 */
[----:B0-----:R-:W-:-:S05]  /*51c0*/  I2FP.F32.U32 R4, R28 ;  /* 0x0000001c00047245 */ /* 0x001fca0000201000 */
[----:B------:R-:W-:-:S04]  /*51d0*/  FMUL R4, R4, UR6 ;  /* 0x0000000604047c20 */ /* 0x000fc80008400000 */
[----:B------:R0:W0:Y:S02]  /*51e0*/  F2I.U32.TRUNC.NTZ R29, R4 ;  /* 0x00000004001d7305 */ /* 0x000024000020f000 */
[----:B------:R-:W-:Y:S05]  /*51f0*/  @!P0 BRA `(.L_x_107) ;  /* 0x0000000000288947 */ /* 0x000fea0003800000 */
[----:B------:R-:W5:Y:S02]  /*5200*/  LDC R5, c[0x0][0x634] ;  /* 0x00018d00ff057b82 */ /* 0x000f640000000800 */
[----:B-----5:R-:W-:-:S05]  /*5210*/  IADD3 R19, P0, R2, R5, RZ ;  /* 0x0000000502137210 */ /* 0x020fca0007f1e0ff */
[----:B--234-:R-:W-:-:S04]  /*5220*/  IMAD.X R25, RZ, RZ, R3, P0 ;  /* 0x000000ffff197224 */ /* 0x01cfc800000e0603 */
[----:B0-----:R-:W-:-:S04]  /*5230*/  IMAD.WIDE.U32 R4, R25, R22, RZ ;  /* 0x0000001619047225 */ /* 0x001fc800078e00ff */
[----:B------:R-:W-:-:S04]  /*5240*/  IMAD.WIDE.U32 R16, P0, R19, R23, R4 ;  /* 0x0000001713107225 */ /* 0x000fc80007800004 */
[----:B------:R-:W-:-:S04]  /*5250*/  IMAD.WIDE.U32 R4, R19, R22, RZ ;  /* 0x0000001613047225 */ /* 0x000fc800078e00ff */
[----:B------:R-:W-:Y:S01]  /*5260*/  IMAD.X R19, RZ, RZ, RZ, P0 ;  /* 0x000000ffff137224 */ /* 0x000fe200000e06ff */
[----:B------:R-:W-:Y:S01]  /*5270*/  IADD3 RZ, P0, R5, R16, RZ ;  /* 0x0000001005ff7210 */ /* 0x000fe20007f1e0ff */
[----:B------:R-:W-:-:S04]  /*5280*/  IMAD.MOV.U32 R18, RZ, RZ, R17 ;  /* 0x000000ffff127224 */ /* 0x000fc800078e0011 */
[----:B------:R-:W-:-:S08]  /*5290*/  IMAD.WIDE.U32.X R18, R25, R23, R18, P0 ;  /* 0x0000001719127225 */ /* 0x000fd000000e0412 */
.L_x_107:
[-CC-:B-1234-:R-:W-:Y:S01]  /*52a0*/  SHF.R.U64 R24, R18, R6.reuse, R19.reuse ;  /* 0x0000000612187219 */ /* 0x19efe20000001213 */
[----:B------:R-:W1:Y:S01]  /*52b0*/  LDC.64 R34, c[0x0][0x640] ;  /* 0x00019000ff227b82 */ /* 0x000e620000000a00 */
[----:B0-----:R-:W-:Y:S01]  /*52c0*/  SHF.R.U32.HI R4, RZ, R6, R19 ;  /* 0x00000006ff047219 */ /* 0x001fe20000011613 */
[----:B------:R-:W-:Y:S01]  /*52d0*/  IMAD.MOV R29, RZ, RZ, -R29 ;  /* 0x000000ffff1d7224 */ /* 0x000fe200078e0a1d */
[----:B------:R-:W-:Y:S01]  /*52e0*/  IADD3 R17, P0, RZ, -R24, RZ ;  /* 0x80000018ff117210 */ /* 0x000fe20007f1e0ff */
[----:B------:R-:W-:Y:S01]  /*52f0*/  ULDC UR6, c[0x0][0x154] ;  /* 0x0000550000067ab9 */ /* 0x000fe20000000800 */
[----:B------:R-:W-:Y:S02]  /*5300*/  IMAD.MOV.U32 R19, RZ, RZ, 0x1 ;  /* 0x00000001ff137424 */ /* 0x000fe400078e00ff */
[----:B------:R-:W-:Y:S01]  /*5310*/  IMAD R29, R31, R29, R28 ;  /* 0x0000001d1f1d7224 */ /* 0x000fe200078e021c */
[----:B------:R-:W0:Y:S01]  /*5320*/  LDC R16, c[0x0][0x618] ;  /* 0x00018600ff107b82 */ /* 0x000e220000000800 */
[----:B------:R-:W-:-:S04]  /*5330*/  IMAD.X R5, RZ, RZ, ~R4, P0 ;  /* 0x000000ffff057224 */ /* 0x000fc800000e0e04 */
[-C--:B------:R-:W-:Y:S02]  /*5340*/  IMAD R6, R5, R26.reuse, RZ ;  /* 0x0000001a05067224 */ /* 0x080fe400078e02ff */
[C---:B------:R-:W-:Y:S01]  /*5350*/  IMAD.WIDE.U32 R4, R17.reuse, R26, R2 ;  /* 0x0000001a11047225 */ /* 0x040fe200078e0002 */
[----:B------:R-:W2:Y:S03]  /*5360*/  LDC R18, c[0x0][0x608] ;  /* 0x00018200ff127b82 */ /* 0x000ea60000000800 */
[----:B------:R-:W-:Y:S01]  /*5370*/  IMAD R17, R17, R27, R6 ;  /* 0x0000001b11117224 */ /* 0x000fe200078e0206 */
[----:B------:R-:W-:-:S03]  /*5380*/  I2FP.F32.U32 R6, R30 ;  /* 0x0000001e00067245 */ /* 0x000fc60000201000 */
[----:B------:R-:W-:Y:S01]  /*5390*/  IMAD.IADD R5, R5, 0x1, R17 ;  /* 0x0000000105057824 */ /* 0x000fe200078e0211 */
[----:B------:R-:W3:Y:S01]  /*53a0*/  LDC R32, c[0x0][0x658] ;  /* 0x00019600ff207b82 */ /* 0x000ee20000000800 */
[----:B-1----:R-:W-:Y:S01]  /*53b0*/  ISETP.NE.U32.AND P0, PT, R34, RZ, PT ;  /* 0x000000ff2200720c */ /* 0x002fe20003f05070 */
[----:B------:R-:W-:-:S03]  /*53c0*/  IMAD.MOV.U32 R17, RZ, RZ, -0x1 ;  /* 0xffffffffff117424 */ /* 0x000fc600078e00ff */
[----:B------:R-:W-:-:S03]  /*53d0*/  ISETP.NE.AND.EX P0, PT, R35, RZ, PT, P0 ;  /* 0x000000ff2300720c */ /* 0x000fc60003f05300 */
[----:B------:R-:W1:Y:S01]  /*53e0*/  LDC R27, c[0x0][0x148] ;  /* 0x00005200ff1b7b82 */ /* 0x000e620000000800 */
[-CC-:B0-----:R-:W-:Y:S02]  /*53f0*/  SHF.R.U64 R22, R4, R16.reuse, R5.reuse ;  /* 0x0000001004167219 */ /* 0x181fe40000001205 */
[----:B------:R-:W-:Y:S01]  /*5400*/  SHF.R.U32.HI R5, RZ, R16, R5 ;  /* 0x00000010ff057219 */ /* 0x000fe20000011605 */
[----:B------:R-:W-:-:S04]  /*5410*/  FMUL R16, R6, UR6 ;  /* 0x0000000606107c20 */ /* 0x000fc80008400000 */
[----:B------:R-:W0:Y:S01]  /*5420*/  LDC R28, c[0x0][0x600] ;  /* 0x00018000ff1c7b82 */ /* 0x000e220000000800 */
[----:B------:R4:W0:Y:S01]  /*5430*/  F2I.U32.TRUNC.NTZ R25, R16 ;  /* 0x0000001000197305 */ /* 0x000822000020f000 */
[-CC-:B--2---:R-:W-:Y:S02]  /*5440*/  SHF.R.U64 R6, R22, R18.reuse, R5.reuse ;  /* 0x0000001216067219 */ /* 0x184fe40000001205 */
[----:B------:R-:W-:-:S04]  /*5450*/  SHF.R.U32.HI R5, RZ, R18, R5 ;  /* 0x00000012ff057219 */ /* 0x000fc80000011605 */
[----:B------:R-:W2:Y:S01]  /*5460*/  LDC R33, c[0x0][0x648] ;  /* 0x00019200ff217b82 */ /* 0x000ea20000000800 */
[-CC-:B---3--:R-:W-:Y:S02]  /*5470*/  SHF.R.U64 R26, R6, R32.reuse, R5.reuse ;  /* 0x00000020061a7219 */ /* 0x188fe40000001205 */
[-C--:B------:R-:W-:Y:S02]  /*5480*/  SHF.L.U32 R17, R17, R32.reuse, RZ ;  /* 0x0000002011117219 */ /* 0x080fe400000006ff */
[-C--:B------:R-:W-:Y:S01]  /*5490*/  SHF.R.U32.HI R5, RZ, R32.reuse, R5 ;  /* 0x00000020ff057219 */ /* 0x080fe20000011605 */
[----:B------:R-:W-:Y:S01]  /*54a0*/  IMAD.MOV.U32 R4, RZ, RZ, R26 ;  /* 0x000000ffff047224 */ /* 0x000fe200078e001a */
[----:B------:R-:W-:Y:S01]  /*54b0*/  SHF.L.U32 R32, R19, R32, RZ ;  /* 0x0000002013207219 */ /* 0x000fe200000006ff */
[----:B------:R-:W3:Y:S01]  /*54c0*/  LDC R36, c[0x0][0x638] ;  /* 0x00018e00ff247b82 */ /* 0x000ee20000000800 */
[----:B------:R-:W-:-:S07]  /*54d0*/  LOP3.LUT R31, RZ, R17, RZ, 0x33, !PT ;  /* 0x00000011ff1f7212 */ /* 0x000fce00078e33ff */
[----:B------:R-:W0:Y:S01]  /*54e0*/  LDC R37, c[0x0][0x610] ;  /* 0x00018400ff257b82 */ /* 0x000e220000000800 */
[----:B----4-:R-:W-:Y:S05]  /*54f0*/  @!P0 BRA `(.L_x_108) ;  /* 0x0000000000288947 */ /* 0x010fea0003800000 */
[----:B------:R-:W4:Y:S02]  /*5500*/  LDC R19, c[0x0][0x64c] ;  /* 0x00019300ff137b82 */ /* 0x000f240000000800 */
[----:B----4-:R-:W-:-:S05]  /*5510*/  IADD3 R19, P0, R26, R19, RZ ;  /* 0x000000131a137210 */ /* 0x010fca0007f1e0ff */
        /* <DEDUP_REMOVED lines=8> */
.L_x_108:
[----:B--2---:R-:W-:Y:S01]  /*55a0*/  SHF.R.U64 R4, R4, R33, R5 ;  /* 0x0000002104047219 */ /* 0x004fe20000001205 */
[----:B0-----:R-:W-:Y:S01]  /*55b0*/  VIADD R19, R28, 0xffffffff ;  /* 0xffffffff1c137836 */ /* 0x001fe20000000000 */
[----:B------:R-:W-:Y:S01]  /*55c0*/  LOP3.LUT R17, R6, R31, RZ, 0xc0, !PT ;  /* 0x0000001f06117212 */ /* 0x000fe200078ec0ff */
[----:B------:R-:W-:Y:S02]  /*55d0*/  IMAD.MOV R25, RZ, RZ, -R25 ;  /* 0x000000ffff197224 */ /* 0x000fe400078e0a19 */
[----:B------:R-:W-:Y:S02]  /*55e0*/  IMAD.MOV R5, RZ, RZ, -R4 ;  /* 0x000000ffff057224 */ /* 0x000fe400078e0a04 */
[----:B------:R-:W-:Y:S01]  /*55f0*/  IMAD R6, R32, R4, R17 ;  /* 0x0000000420067224 */ /* 0x000fe200078e0211 */
[----:B------:R-:W-:Y:S01]  /*5600*/  LOP3.LUT R17, R22, R19, RZ, 0xc0, !PT ;  /* 0x0000001316117212 */ /* 0x000fe200078ec0ff */
[----:B-1----:R-:W-:Y:S02]  /*5610*/  @P4 IMAD R29, R27, R25, R30 ;  /* 0x000000191b1d4224 */ /* 0x002fe400078e021e */
[----:B---3--:R-:W-:-:S02]  /*5620*/  IMAD R4, R5, R36, R26 ;  /* 0x0000002405047224 */ /* 0x008fc400078e021a */
[----:B------:R-:W-:Y:S02]  /*5630*/  IMAD R6, R6, R37, R29 ;  /* 0x0000002506067224 */ /* 0x000fe400078e021d */
[----:B------:R-:W-:Y:S02]  /*5640*/  IMAD R5, R4, R28, R17 ;  /* 0x0000001c04057224 */ /* 0x000fe400078e0211 */
[----:B------:R-:W-:-:S03]  /*5650*/  IMAD.MOV.U32 R16, RZ, RZ, 0x1 ;  /* 0x00000001ff107424 */ /* 0x000fc600078e00ff */
[----:B------:R-:W-:Y:S02]  /*5660*/  SEL R4, R5, R6, !P4 ;  /* 0x0000000605047207 */ /* 0x000fe40006000000 */
[----:B------:R-:W-:Y:S01]  /*5670*/  SEL R6, R6, R5, !P4 ;  /* 0x0000000506067207 */ /* 0x000fe20006000000 */
[----:B------:R-:W-:-:S07]  /*5680*/  IMAD.MOV.U32 R5, RZ, RZ, R24 ;  /* 0x000000ffff057224 */ /* 0x000fce00078e0018 */
.L_x_106:
[----:B------:R-:W-:Y:S02]  /*5690*/  LOP3.LUT P0, RZ, R16, 0xff, RZ, 0xc0, !PT ;  /* 0x000000ff10ff7812 */ /* 0x000fe4000780c0ff */
[----:B------:R-:W-:-:S11]  /*56a0*/  LOP3.LUT R87, R87, 0x1, RZ, 0x3c, !PT ;  /* 0x0000000157577812 */ /* 0x000fd600078e3cff */
[----:B------:R-:W-:Y:S05]  /*56b0*/  @P0 BRA `(.L_x_109) ;  /* 0xffffffc000000947 */ /* 0x000fea000383ffff */
[----:B------:R-:W-:Y:S05]  /*56c0*/  EXIT ;  /* 0x000000000000794d */ /* 0x000fea0003800000 */
.L_x_17:
[----:B------:R-:W-:-:S08]  /*56d0*/  ISETP.NE.AND P0, PT, R18, RZ, PT ;  /* 0x000000ff1200720c */ /* 0x000fd00003f05270 */
[----:B--23-5:R-:W0:-:S00]  /*56e0*/  USETMAXREG.DEALLOC.CTAPOOL 0x28 ;  /* 0x00000028000079c8 */ /* 0x02ce0000080e0500 */
[----:B------:R-:W-:Y:S05]  /*56f0*/  @P0 EXIT ;  /* 0x000000000000094d */ /* 0x000fea0003800000 */
[----:B0-----:R-:W-:Y:S01]  /*5700*/  LOP3.LUT P0, RZ, R20, 0xff, RZ, 0xc0, !PT ;  /* 0x000000ff14ff7812 */ /* 0x001fe2000780c0ff */
[----:B------:R-:W-:Y:S02]  /*5710*/  IMAD.MOV.U32 R12, RZ, RZ, 0x1 ;  /* 0x00000001ff0c7424 */ /* 0x000fe400078e00ff */
[----:B------:R-:W-:-:S10]  /*5720*/  IMAD.MOV.U32 R15, RZ, RZ, RZ ;  /* 0x000000ffff0f7224 */ /* 0x000fd400078e00ff */
[----:B------:R-:W-:Y:S05]  /*5730*/  @!P0 BRA `(.L_x_110) ;  /* 0x0000000c001c8947 */ /* 0x000fea0003800000 */
[----:B------:R-:W0:Y:S01]  /*5740*/  S2UR UR15, SR_CgaCtaId ;  /* 0x00000000000f79c3 */ /* 0x000e220000008800 */
[----:B------:R-:W-:Y:S01]  /*5750*/  LOP3.LUT P0, RZ, R11, 0x1f, RZ, 0xc0, !PT ;  /* 0x0000001f0bff7812 */ /* 0x000fe2000780c0ff */
[----:B------:R-:W-:Y:S01]  /*5760*/  ULDC UR6, c[0x0][0x658] ;  /* 0x0001960000067ab9 */ /* 0x000fe20000000800 */
[----:B------:R-:W-:Y:S01]  /*5770*/  UMOV UR7, 0xffffffff ;  /* 0xffffffff00077882 */ /* 0x000fe20000000000 */
[----:B------:R-:W-:Y:S01]  /*5780*/  BSSY B0, `(.L_x_110) ;  /* 0x00000c2000007945 */ /* 0x000fe20003800000 */
[----:B------:R-:W-:Y:S01]  /*5790*/  USHF.L.U32 UR7, UR7, UR6, URZ ;  /* 0x0000000607077299 */ /* 0x000fe2000800063f */
[C---:B------:R-:W-:Y:S01]  /*57a0*/  ISETP.NE.AND P2, PT, R10.reuse, RZ, PT ;  /* 0x000000ff0a00720c */ /* 0x040fe20003f45270 */
[----:B------:R-:W-:Y:S01]  /*57b0*/  IMAD.MOV.U32 R14, RZ, RZ, 0x1 ;  /* 0x00000001ff0e7424 */ /* 0x000fe200078e00ff */
[----:B------:R-:W-:Y:S01]  /*57c0*/  ISETP.NE.OR P0, PT, R10, RZ, !P0 ;  /* 0x000000ff0a00720c */ /* 0x000fe20004705670 */
[----:B------:R-:W-:Y:S01]  /*57d0*/  IMAD.MOV.U32 R12, RZ, RZ, 0x1 ;  /* 0x00000001ff0c7424 */ /* 0x000fe200078e00ff */
[----:B------:R-:W-:Y:S01]  /*57e0*/  LOP3.LUT R13, R7, 0x2, RZ, 0xfc, !PT ;  /* 0x00000002070d7812 */ /* 0x000fe200078efcff */
[----:B------:R-:W-:Y:S01]  /*57f0*/  IMAD.MOV.U32 R15, RZ, RZ, RZ ;  /* 0x000000ffff0f7224 */ /* 0x000fe200078e00ff */
[----:B------:R-:W-:Y:S01]  /*5800*/  ULDC UR5, c[0x0][0x600] ;  /* 0x0001800000057ab9 */ /* 0x000fe20000000800 */
[----:B------:R-:W-:Y:S01]  /*5810*/  UMOV UR8, 0x1 ;  /* 0x0000000100087882 */ /* 0x000fe20000000000 */
[----:B------:R-:W-:-:S02]  /*5820*/  UIADD3 UR24, UR13, 0x1, URZ ;  /* 0x000000010d187890 */ /* 0x000fc4000fffe03f */
[----:B------:R-:W-:Y:S02]  /*5830*/  UIADD3 UR18, UR5, -0x1, URZ ;  /* 0xffffffff05127890 */ /* 0x000fe4000fffe03f */
[----:B------:R-:W-:Y:S02]  /*5840*/  USHF.L.U32 UR20, UR8, UR6, URZ ;  /* 0x0000000608147299 */ /* 0x000fe4000800063f */
[----:B------:R-:W-:Y:S01]  /*5850*/  ULOP3.LUT UR19, URZ, UR7, URZ, 0x33, !UPT ;  /* 0x000000073f137292 */ /* 0x000fe2000f8e333f */
[----:B------:R-:W-:Y:S01]  /*5860*/  ULDC.64 UR22, c[0x0][0x198] ;  /* 0x0000660000167ab9 */ /* 0x000fe20000000a00 */
[----:B0-----:R-:W-:Y:S02]  /*5870*/  USHF.L.U32 UR4, UR15, 0x5, URZ ;  /* 0x000000050f047899 */ /* 0x001fe4000800063f */
[----:B------:R-:W-:Y:S02]  /*5880*/  USHF.L.U32 UR15, UR15, 0xa, URZ ;  /* 0x0000000a0f0f7899 */ /* 0x000fe4000800063f */
[----:B------:R-:W-:-:S12]  /*5890*/  ULOP3.LUT UR14, UR4, 0x20, URZ, 0xc0, !UPT ;  /* 0x00000020040e7892 */ /* 0x000fd8000f8ec03f */
.L_x_122:
[----:B------:R-:W-:-:S03]  /*58a0*/  UMOV UR4, 0xffffffff ;  /* 0xffffffff00047882 */ /* 0x000fc60000000000 */
[----:B------:R-:W-:Y:S05]  /*58b0*/  BRA.DIV UR4, `(.L_x_111) ;  /* 0x0000001204007947 */ /* 0x000fea000b800000 */
[----:B------:R-:W-:-:S13]  /*58c0*/  ELECT P1, URZ, PT ;  /* 0x00000000003f782f */ /* 0x000fda0003820000 */
.L_x_136:
[----:B------:R-:W0:Y:S01]  /*58d0*/  LDC R10, c[0x0][0x28c] ;  /* 0x0000a300ff0a7b82 */ /* 0x000e220000000800 */
[----:B------:R-:W-:Y:S01]  /*58e0*/  BSSY B1, `(.L_x_112) ;  /* 0x0000038000017945 */ /* 0x000fe20003800000 */
[----:B0-----:R-:W-:-:S13]  /*58f0*/  ISETP.LT.OR P1, PT, R10, 0x1, !P1 ;  /* 0x000000010a00780c */ /* 0x001fda0004f21670 */
[----:B------:R-:W-:Y:S05]  /*5900*/  @P1 BRA `(.L_x_113) ;  /* 0x0000000000d41947 */ /* 0x000fea0003800000 */
[----:B------:R-:W-:Y:S01]  /*5910*/  LEA R16, R4, UR14, 0x6 ;  /* 0x0000000e04107c11 */ /* 0x000fe2000f8e30ff */
[----:B------:R-:W-:Y:S02]  /*5920*/  IMAD.SHL.U32 R17, R6, 0x40, RZ ;  /* 0x0000004006117824 */ /* 0x000fe400078e00ff */
[----:B------:R-:W-:Y:S02]  /*5930*/  IMAD.MOV.U32 R18, RZ, RZ, RZ ;  /* 0x000000ffff127224 */ /* 0x000fe400078e00ff */
[----:B------:R-:W-:Y:S02]  /*5940*/  IMAD.U32 R20, RZ, RZ, UR24 ;  /* 0x00000018ff147e24 */ /* 0x000fe4000f8e00ff */
[----:B------:R-:W-:Y:S02]  /*5950*/  IMAD.MOV.U32 R4, RZ, RZ, R12 ;  /* 0x000000ffff047224 */ /* 0x000fe400078e000c */
[----:B------:R-:W-:-:S07]  /*5960*/  IMAD.MOV.U32 R6, RZ, RZ, R15 ;  /* 0x000000ffff067224 */ /* 0x000fce00078e000f */
.L_x_117:
[----:B------:R-:W0:Y:S01]  /*5970*/  S2R R11, SR_CgaCtaId ;  /* 0x00000000000b7919 */ /* 0x000e220000008800 */
[----:B------:R-:W-:-:S04]  /*5980*/  MOV R10, 0x400 ;  /* 0x00000400000a7802 */ /* 0x000fc80000000f00 */
[----:B0-----:R-:W-:Y:S02]  /*5990*/  LEA R21, R11, R10, 0x18 ;  /* 0x0000000a0b157211 */ /* 0x001fe400078ec0ff */
[----:B------:R-:W-:Y:S01]  /*59a0*/  SHF.L.U32 R10, R4, 0x1f, RZ ;  /* 0x0000001f040a7819 */ /* 0x000fe200000006ff */
[----:B------:R-:W0:Y:S02]  /*59b0*/  @!P2 LDC R11, c[0x0][0x500] ;  /* 0x00014000ff0bab82 */ /* 0x000e240000000800 */
[----:B------:R-:W-:-:S04]  /*59c0*/  IMAD R19, R6, 0x8, R21 ;  /* 0x0000000806137824 */ /* 0x000fc800078e0215 */
[----:B------:R-:W1:Y:S02]  /*59d0*/  SYNCS.PHASECHK.TRANS64.TRYWAIT P1, [R19+URZ+0x28], R10 ;  /* 0x0000280a130075a7 */ /* 0x000e64000802017f */
[----:B-1----:R-:W-:Y:S05]  /*59e0*/  @!P1 BRA `(.L_x_114) ;  /* 0x0000000c00d49947 */ /* 0x002fea0003800000 */
.L_x_137:
[----:B-1----:R-:W-:Y:S01]  /*59f0*/  PRMT R10, R13, 0x9910, RZ ;  /* 0x000099100d0a7816 */ /* 0x002fe200000000ff */
[----:B0-----:R0:W-:Y:S03]  /*5a00*/  @!P2 SYNCS.ARRIVE.TRANS64 RZ, [R19+URZ], R11 ;  /* 0x0000000b13ffa9a7 */ /* 0x0011e6000800003f */
[----:B------:R-:W-:-:S13]  /*5a10*/  ISETP.NE.AND P1, PT, R10, 0x2, PT ;  /* 0x000000020a00780c */ /* 0x000fda0003f25270 */
[----:B0-----:R-:W-:Y:S05]  /*5a20*/  @P1 BRA `(.L_x_115) ;  /* 0x0000000000041947 */ /* 0x001fea0003800000 */
[----:B------:R-:W-:Y:S01]  /*5a30*/  BPT.TRAP 0x1 ;  /* 0x000000040000795c */ /* 0x000fe20000300000 */
.L_x_115:
[----:B------:R-:W-:Y:S05]  /*5a40*/  @P0 BRA `(.L_x_116) ;  /* 0x0000000000040947 */ /* 0x000fea0003800000 */
[----:B------:R-:W-:Y:S01]  /*5a50*/  BPT.TRAP 0x1 ;  /* 0x000000040000795c */ /* 0x000fe20000300000 */
.L_x_116:
[----:B------:R-:W-:Y:S01]  /*5a60*/  R2UR UR5, R6 ;  /* 0x00000000060572ca */ /* 0x000fe200000e0000 */
[----:B------:R-:W-:Y:S01]  /*5a70*/  VIADD R20, R20, 0xffffffff ;  /* 0xffffffff14147836 */ /* 0x000fe20000000000 */
[----:B------:R-:W-:Y:S01]  /*5a80*/  R2UR UR17, R21 ;  /* 0x00000000151172ca */ /* 0x000fe200000e0000 */
[----:B------:R-:W-:Y:S01]  /*5a90*/  UIADD3 UR4, UP0, UR22, 0xf0, URZ ;  /* 0x000000f016047890 */ /* 0x000fe2000ff1e03f */
[----:B------:R-:W-:Y:S01]  /*5aa0*/  R2UR UR9, R19 ;  /* 0x00000000130972ca */ /* 0x000fe200000e0000 */
[----:B------:R-:W-:Y:S01]  /*5ab0*/  UIADD3 UR26, UP1, UR22, 0x1f0, URZ ;  /* 0x000001f0161a7890 */ /* 0x000fe2000ff3e03f */
[----:B------:R-:W-:Y:S01]  /*5ac0*/  R2UR UR11, R17 ;  /* 0x00000000110b72ca */ /* 0x000fe200000e0000 */
[----:B------:R-:W-:Y:S01]  /*5ad0*/  VIADD R6, R6, 0x1 ;  /* 0x0000000106067836 */ /* 0x000fe20000000000 */
[----:B------:R-:W-:Y:S01]  /*5ae0*/  R2UR UR10, R18 ;  /* 0x00000000120a72ca */ /* 0x000fe200000e0000 */
[----:B------:R-:W-:Y:S01]  /*5af0*/  UIADD3.X UR27, URZ, UR23, URZ, UP1, !UPT ;  /* 0x000000173f1b7290 */ /* 0x000fe20008ffe43f */
[----:B------:R-:W-:Y:S01]  /*5b00*/  R2UR UR12, R5 ;  /* 0x00000000050c72ca */ /* 0x000fe200000e0000 */
[----:B------:R-:W-:Y:S01]  /*5b10*/  UMOV UR6, 0x0 ;  /* 0x0000000000067882 */ /* 0x000fe20000000000 */
[----:B------:R-:W-:Y:S01]  /*5b20*/  R2UR UR21, R16 ;  /* 0x00000000101572ca */ /* 0x000fe200000e0000 */
[----:B------:R-:W-:Y:S01]  /*5b30*/  USHF.L.U32 UR5, UR5, 0xb, URZ ;  /* 0x0000000b05057899 */ /* 0x000fe2000800063f */
[----:B------:R-:W-:Y:S01]  /*5b40*/  ISETP.GT.AND P3, PT, R20, 0x1, PT ;  /* 0x000000011400780c */ /* 0x000fe20003f64270 */
[----:B------:R-:W-:Y:S01]  /*5b50*/  UMOV UR7, 0x10000000 ;  /* 0x1000000000077882 */ /* 0x000fe20000000000 */
[----:B------:R-:W-:Y:S01]  /*5b60*/  ISETP.NE.AND P1, PT, R6, 0x5, PT ;  /* 0x000000050600780c */ /* 0x000fe20003f25270 */
[----:B------:R-:W-:Y:S01]  /*5b70*/  ULOP3.LUT UR8, UR5, 0x400, UR15, 0xf8, !UPT ;  /* 0x0000040005087892 */ /* 0x000fe2000f8ef80f */
[----:B------:R-:W-:Y:S01]  /*5b80*/  VIADD R18, R18, 0x20 ;  /* 0x0000002012127836 */ /* 0x000fe20000000000 */
[----:B------:R-:W-:Y:S01]  /*5b90*/  UIADD3 UR16, UR17, 0x180, UR5 ;  /* 0x0000018011107890 */ /* 0x000fe2000fffe005 */
[----:B------:R-:W-:Y:S01]  /*5ba0*/  SEL R11, RZ, 0x1, P1 ;  /* 0x00000001ff0b7807 */ /* 0x000fe20000800000 */
[----:B------:R-:W-:Y:S01]  /*5bb0*/  UIADD3.X UR5, URZ, UR23, URZ, UP0, !UPT ;  /* 0x000000173f057290 */ /* 0x000fe200087fe43f */
[----:B------:R-:W-:Y:S01]  /*5bc0*/  SEL R6, R6, RZ, P1 ;  /* 0x000000ff06067207 */ /* 0x000fe20000800000 */
[----:B------:R-:W-:Y:S01]  /*5bd0*/  UIADD3 UR17, UR17, 0x2980, UR8 ;  /* 0x0000298011117890 */ /* 0x000fe2000fffe008 */
[----:B------:R-:W-:Y:S01]  /*5be0*/  LOP3.LUT R4, R4, R11, RZ, 0x3c, !PT ;  /* 0x0000000b04047212 */ /* 0x000fe200078e3cff */
[----:B------:R-:W-:Y:S01]  /*5bf0*/  UMOV UR25, 0x30000 ;  /* 0x0003000000197882 */ /* 0x000fe20000000000 */
[----:B------:R-:W-:-:S04]  /*5c00*/  UMOV UR8, UR16 ;  /* 0x0000001000087c82 */ /* 0x000fc80008000000 */
[----:B------:R0:W-:Y:S02]  /*5c10*/  UTMALDG.3D [UR8], [UR4], desc[UR6] ;  /* 0x00000608040075b4 */ /* 0x0001e40008011000 */
[----:B0-----:R-:W-:Y:S01]  /*5c20*/  UMOV UR8, UR17 ;  /* 0x0000001100087c82 */ /* 0x001fe20008000000 */
[----:B------:R-:W-:Y:S02]  /*5c30*/  UMOV UR11, UR21 ;  /* 0x00000015000b7c82 */ /* 0x000fe40008000000 */
[----:B------:R0:W-:Y:S02]  /*5c40*/  UTMALDG.3D.MULTICAST [UR8], [UR26], UR25, desc[UR6] ;  /* 0x000006081a0073b4 */ /* 0x0001e40008011819 */
[----:B0-----:R-:W-:Y:S05]  /*5c50*/  @P3 BRA `(.L_x_117) ;  /* 0xfffffffc00443947 */ /* 0x001fea000383ffff */
.L_x_113:
[----:B------:R-:W-:Y:S05]  /*5c60*/  BSYNC B1 ;  /* 0x0000000000017941 */ /* 0x000fea0003800000 */
.L_x_112:
[----:B------:R-:W-:Y:S01]  /*5c70*/  LOP3.LUT P5, RZ, R14, 0xff, RZ, 0xc0, !PT ;  /* 0x000000ff0eff7812 */ /* 0x000fe200078ac0ff */
[----:B------:R-:W-:Y:S01]  /*5c80*/  VIADD R6, R15, UR13 ;  /* 0x0000000d0f067c36 */ /* 0x000fe20008000000 */
[----:B------:R-:W-:Y:S01]  /*5c90*/  ULDC.64 UR4, c[0x0][0x650] ;  /* 0x0001940000047ab9 */ /* 0x000fe20000000a00 */
[----:B------:R-:W-:Y:S01]  /*5ca0*/  IMAD.U32 R11, RZ, RZ, UR13 ;  /* 0x0000000dff0b7e24 */ /* 0x000fe2000f8e00ff */
[----:B------:R-:W-:Y:S01]  /*5cb0*/  UISETP.GE.U32.AND UP0, UPT, UR13, 0x5, UPT ;  /* 0x000000050d00788c */ /* 0x000fe2000bf06070 */
[----:B------:R-:W-:Y:S01]  /*5cc0*/  BSSY B1, `(.L_x_118) ;  /* 0x000006b000017945 */ /* 0x000fe20003800000 */
[----:B------:R-:W-:Y:S02]  /*5cd0*/  ISETP.GT.U32.AND P1, PT, R6, 0x4, PT ;  /* 0x000000040600780c */ /* 0x000fe40003f24070 */
[----:B------:R-:W-:Y:S02]  /*5ce0*/  PRMT R14, RZ, 0x7610, R14 ;  /* 0x00007610ff0e7816 */ /* 0x000fe4000000000e */
[----:B------:R-:W-:-:S02]  /*5cf0*/  ISETP.LT.U32.AND P1, PT, R11, 0x5, P1 ;  /* 0x000000050b00780c */ /* 0x000fc40000f21070 */
[----:B------:R-:W-:Y:S01]  /*5d00*/  PLOP3.LUT P3, PT, PT, PT, UP0, 0x80, 0x0 ;  /* 0x000000000000781c */ /* 0x000fe20003f6f008 */
[----:B------:R-:W0:Y:S01]  /*5d10*/  @P5 S2R R5, SR_CgaCtaId ;  /* 0x0000000000055919 */ /* 0x000e220000008800 */
[----:B------:R-:W-:-:S04]  /*5d20*/  @P5 MOV R4, 0x400 ;  /* 0x0000040000045802 */ /* 0x000fc80000000f00 */
[----:B0-----:R-:W-:Y:S01]  /*5d30*/  @P5 LEA R10, R5, R4, 0x18 ;  /* 0x00000004050a5211 */ /* 0x001fe200078ec0ff */
[----:B------:R-:W-:-:S03]  /*5d40*/  IMAD.WIDE.U32 R4, R6, -0x33333333, RZ ;  /* 0xcccccccd06047825 */ /* 0x000fc600078e00ff */
[----:B------:R0:W-:Y:S01]  /*5d50*/  @P5 SYNCS.ARRIVE.TRANS64.A1T0 RZ, [R10+URZ+0x88], RZ ;  /* 0x000088ff0aff59a7 */ /* 0x0001e2000810003f */
[----:B------:R-:W-:Y:S01]  /*5d60*/  IADD3 R2, P5, R2, R8, RZ ;  /* 0x0000000802027210 */ /* 0x000fe20007fbe0ff */
[----:B------:R-:W-:Y:S01]  /*5d70*/  IMAD.MOV.U32 R4, RZ, RZ, -0x1 ;  /* 0xffffffffff047424 */ /* 0x000fe200078e00ff */
[----:B------:R-:W-:Y:S02]  /*5d80*/  SHF.R.U32.HI R11, RZ, 0x2, R5 ;  /* 0x00000002ff0b7819 */ /* 0x000fe40000011605 */
[----:B------:R-:W-:Y:S01]  /*5d90*/  SEL R5, RZ, 0x1, !P1 ;  /* 0x00000001ff057807 */ /* 0x000fe20004800000 */
[----:B------:R-:W-:Y:S01]  /*5da0*/  IMAD.X R3, R3, 0x1, R0, P5 ;  /* 0x0000000103037824 */ /* 0x000fe200028e0600 */
[----:B------:R-:W-:Y:S01]  /*5db0*/  ISETP.GE.U32.AND P1, PT, R2, UR4, PT ;  /* 0x0000000402007c0c */ /* 0x000fe2000bf26070 */
[----:B------:R-:W-:Y:S01]  /*5dc0*/  IMAD R15, R11, -0x5, R6 ;  /* 0xfffffffb0b0f7824 */ /* 0x000fe200078e0206 */
[----:B------:R-:W-:Y:S01]  /*5dd0*/  LOP3.LUT R12, R12, R5, RZ, 0x3c, !PT ;  /* 0x000000050c0c7212 */ /* 0x000fe200078e3cff */
[----:B------:R-:W-:Y:S01]  /*5de0*/  IMAD.MOV.U32 R6, RZ, RZ, -0x1 ;  /* 0xffffffffff067424 */ /* 0x000fe200078e00ff */
[----:B------:R-:W-:Y:S01]  /*5df0*/  ISETP.GE.U32.AND.EX P1, PT, R3, UR5, PT, P1 ;  /* 0x0000000503007c0c */ /* 0x000fe2000bf26110 */
[----:B------:R-:W-:Y:S01]  /*5e00*/  IMAD.MOV.U32 R5, RZ, RZ, -0x1 ;  /* 0xffffffffff057424 */ /* 0x000fe200078e00ff */
[----:B------:R-:W-:-:S02]  /*5e10*/  @P3 LOP3.LUT R12, R12, 0x1, R11, 0x78, !PT ;  /* 0x000000010c0c3812 */ /* 0x000fc400078e780b */
[----:B0-----:R-:W-:-:S09]  /*5e20*/  PRMT R10, RZ, 0x7610, R10 ;  /* 0x00007610ff0a7816 */ /* 0x001fd2000000000a */
[----:B------:R-:W-:Y:S05]  /*5e30*/  @P1 BRA `(.L_x_119) ;  /* 0x00000004004c1947 */ /* 0x000fea0003800000 */
[----:B------:R-:W0:Y:S01]  /*5e40*/  S2R R17, SR_CTAID.X ;  /* 0x0000000000117919 */ /* 0x000e220000002500 */
[----:B------:R-:W-:Y:S01]  /*5e50*/  ULDC.64 UR4, c[0x0][0x628] ;  /* 0x00018a0000047ab9 */ /* 0x000fe20000000a00 */
[----:B------:R-:W1:Y:S01]  /*5e60*/  LDC R18, c[0x0][0x144] ;  /* 0x00005100ff127b82 */ /* 0x000e620000000800 */
[----:B------:R-:W-:Y:S01]  /*5e70*/  ISETP.NE.U32.AND P1, PT, RZ, UR4, PT ;  /* 0x00000004ff007c0c */ /* 0x000fe2000bf25070 */
[----:B------:R-:W2:Y:S01]  /*5e80*/  S2R R6, SR_CTAID.Y ;  /* 0x0000000000067919 */ /* 0x000ea20000002600 */
[----:B------:R-:W-:Y:S01]  /*5e90*/  ULDC UR6, c[0x0][0x150] ;  /* 0x0000540000067ab9 */ /* 0x000fe20000000800 */
[----:B------:R-:W-:Y:S01]  /*5ea0*/  ULDC UR7, c[0x0][0x630] ;  /* 0x00018c0000077ab9 */ /* 0x000fe20000000800 */
[----:B------:R-:W-:Y:S01]  /*5eb0*/  ISETP.NE.AND.EX P1, PT, RZ, UR5, PT, P1 ;  /* 0x00000005ff007c0c */ /* 0x000fe2000bf25310 */
[----:B------:R-:W-:Y:S01]  /*5ec0*/  IMAD.MOV.U32 R4, RZ, RZ, R2 ;  /* 0x000000ffff047224 */ /* 0x000fe200078e0002 */
[----:B0-----:R-:W-:-:S05]  /*5ed0*/  I2FP.F32.U32 R5, R17 ;  /* 0x0000001100057245 */ /* 0x001fca0000201000 */
[----:B------:R-:W-:Y:S01]  /*5ee0*/  FMUL R20, R5, UR6 ;  /* 0x0000000605147c20 */ /* 0x000fe20008400000 */
[----:B------:R-:W-:-:S05]  /*5ef0*/  IMAD.MOV.U32 R5, RZ, RZ, R3 ;  /* 0x000000ffff057224 */ /* 0x000fca00078e0003 */
[----:B--2---:R-:W-:Y:S05]  /*5f00*/  @!P1 BRA `(.L_x_120) ;  /* 0x0000000000289947 */ /* 0x004fea0003800000 */
[----:B------:R-:W-:Y:S02]  /*5f10*/  ULDC UR6, c[0x0][0x634] ;  /* 0x00018d0000067ab9 */ /* 0x000fe40000000800 */
[----:B------:R-:W-:-:S05]  /*5f20*/  IADD3 R5, P1, R2, UR6, RZ ;  /* 0x0000000602057c10 */ /* 0x000fca000ff3e0ff */
[----:B------:R-:W-:-:S04]  /*5f30*/  IMAD.X R19, RZ, RZ, R3, P1 ;  /* 0x000000ffff137224 */ /* 0x000fc800008e0603 */
[----:B------:R-:W-:-:S04]  /*5f40*/  IMAD.WIDE.U32 R10, R19, UR4, RZ ;  /* 0x00000004130a7c25 */ /* 0x000fc8000f8e00ff */
[----:B------:R-:W-:-:S04]  /*5f50*/  IMAD.WIDE.U32 R10, P1, R5, UR5, R10 ;  /* 0x00000005050a7c25 */ /* 0x000fc8000f82000a */
[----:B------:R-:W-:-:S04]  /*5f60*/  IMAD.WIDE.U32 R4, R5, UR4, RZ ;  /* 0x0000000405047c25 */ /* 0x000fc8000f8e00ff */
[----:B------:R-:W-:Y:S01]  /*5f70*/  IMAD.MOV.U32 R4, RZ, RZ, R11 ;  /* 0x000000ffff047224 */ /* 0x000fe200078e000b */
[----:B------:R-:W-:Y:S01]  /*5f80*/  IADD3 RZ, P3, R5, R10, RZ ;  /* 0x0000000a05ff7210 */ /* 0x000fe20007f7e0ff */
[----:B------:R-:W-:-:S04]  /*5f90*/  IMAD.X R5, RZ, RZ, RZ, P1 ;  /* 0x000000ffff057224 */ /* 0x000fc800008e06ff */
[----:B------:R-:W-:-:S08]  /*5fa0*/  IMAD.WIDE.U32.X R4, R19, UR5, R4, P3 ;  /* 0x0000000513047c25 */ /* 0x000fd000098e0404 */
.L_x_120:
[--C-:B------:R-:W-:Y:S01]  /*5fb0*/  SHF.R.U64 R16, R4, UR7, R5.reuse ;  /* 0x0000000704107c19 */ /* 0x100fe20008001205 */
[----:B------:R-:W0:Y:S01]  /*5fc0*/  F2I.U32.TRUNC.NTZ R20, R20 ;  /* 0x0000001400147305 */ /* 0x000e22000020f000 */
[----:B------:R-:W-:Y:S01]  /*5fd0*/  SHF.R.U32.HI R4, RZ, UR7, R5 ;  /* 0x00000007ff047c19 */ /* 0x000fe20008011605 */
[----:B------:R-:W-:Y:S01]  /*5fe0*/  ULDC.64 UR4, c[0x0][0x620] ;  /* 0x0001880000047ab9 */ /* 0x000fe20000000a00 */
[----:B------:R-:W-:Y:S01]  /*5ff0*/  IADD3 R11, P1, RZ, -R16, RZ ;  /* 0x80000010ff0b7210 */ /* 0x000fe20007f3e0ff */
[----:B------:R-:W-:Y:S01]  /*6000*/  ULDC.64 UR6, c[0x0][0x640] ;  /* 0x0001900000067ab9 */ /* 0x000fe20000000a00 */
[----:B------:R-:W2:Y:S03]  /*6010*/  LDC R21, c[0x0][0x148] ;  /* 0x00005200ff157b82 */ /* 0x000ea60000000800 */
[----:B------:R-:W-:Y:S01]  /*6020*/  IMAD.X R4, RZ, RZ, ~R4, P1 ;  /* 0x000000ffff047224 */ /* 0x000fe200008e0e04 */
[----:B------:R-:W-:-:S03]  /*6030*/  ISETP.NE.U32.AND P1, PT, RZ, UR6, PT ;  /* 0x00000006ff007c0c */ /* 0x000fc6000bf25070 */
[----:B------:R-:W-:Y:S01]  /*6040*/  IMAD R10, R4, UR4, RZ ;  /* 0x00000004040a7c24 */ /* 0x000fe2000f8e02ff */
[----:B------:R-:W-:Y:S01]  /*6050*/  ISETP.NE.AND.EX P1, PT, RZ, UR7, PT, P1 ;  /* 0x00000007ff007c0c */ /* 0x000fe2000bf25310 */
[----:B------:R-:W-:Y:S01]  /*6060*/  IMAD.WIDE.U32 R4, R11, UR4, R2 ;  /* 0x000000040b047c25 */ /* 0x000fe2000f8e0002 */
[----:B------:R-:W-:-:S03]  /*6070*/  ULDC UR4, c[0x0][0x618] ;  /* 0x0001860000047ab9 */ /* 0x000fc60000000800 */
[----:B------:R-:W-:Y:S01]  /*6080*/  IMAD R11, R11, UR5, R10 ;  /* 0x000000050b0b7c24 */ /* 0x000fe2000f8e020a */
[----:B------:R-:W-:Y:S01]  /*6090*/  ULDC UR5, c[0x0][0x154] ;  /* 0x0000550000057ab9 */ /* 0x000fe20000000800 */
[----:B0-----:R-:W-:Y:S02]  /*60a0*/  IMAD.MOV R10, RZ, RZ, -R20 ;  /* 0x000000ffff0a7224 */ /* 0x001fe400078e0a14 */
[----:B------:R-:W-:Y:S02]  /*60b0*/  IMAD.IADD R5, R5, 0x1, R11 ;  /* 0x0000000105057824 */ /* 0x000fe400078e020b */
[----:B-1----:R-:W-:Y:S01]  /*60c0*/  IMAD R17, R18, R10, R17 ;  /* 0x0000000a12117224 */ /* 0x002fe200078e0211 */
[----:B------:R-:W-:Y:S02]  /*60d0*/  I2FP.F32.U32 R10, R6 ;  /* 0x00000006000a7245 */ /* 0x000fe40000201000 */
[--C-:B------:R-:W-:Y:S02]  /*60e0*/  SHF.R.U64 R18, R4, UR4, R5.reuse ;  /* 0x0000000404127c19 */ /* 0x100fe40008001205 */
[----:B------:R-:W-:Y:S01]  /*60f0*/  SHF.R.U32.HI R5, RZ, UR4, R5 ;  /* 0x00000004ff057c19 */ /* 0x000fe20008011605 */
[----:B------:R-:W-:Y:S01]  /*6100*/  FMUL R10, R10, UR5 ;  /* 0x000000050a0a7c20 */ /* 0x000fe20008400000 */
[----:B------:R-:W-:-:S02]  /*6110*/  ULDC UR4, c[0x0][0x608] ;  /* 0x0001820000047ab9 */ /* 0x000fc40000000800 */
[--C-:B------:R-:W-:Y:S01]  /*6120*/  SHF.R.U64 R20, R18, UR4, R5.reuse ;  /* 0x0000000412147c19 */ /* 0x100fe20008001205 */
[----:B------:R0:W1:Y:S01]  /*6130*/  F2I.U32.TRUNC.NTZ R22, R10 ;  /* 0x0000000a00167305 */ /* 0x000062000020f000 */
[----:B------:R-:W-:Y:S01]  /*6140*/  SHF.R.U32.HI R5, RZ, UR4, R5 ;  /* 0x00000004ff057c19 */ /* 0x000fe20008011605 */
[----:B------:R-:W-:-:S03]  /*6150*/  ULDC UR4, c[0x0][0x658] ;  /* 0x0001960000047ab9 */ /* 0x000fc60000000800 */
[--C-:B------:R-:W-:Y:S02]  /*6160*/  SHF.R.U64 R19, R20, UR4, R5.reuse ;  /* 0x0000000414137c19 */ /* 0x100fe40008001205 */
[----:B------:R-:W-:-:S03]  /*6170*/  SHF.R.U32.HI R23, RZ, UR4, R5 ;  /* 0x00000004ff177c19 */ /* 0x000fc60008011605 */
[----:B------:R-:W-:Y:S02]  /*6180*/  IMAD.MOV.U32 R4, RZ, RZ, R19 ;  /* 0x000000ffff047224 */ /* 0x000fe400078e0013 */
[----:B------:R-:W-:Y:S01]  /*6190*/  IMAD.MOV.U32 R5, RZ, RZ, R23 ;  /* 0x000000ffff057224 */ /* 0x000fe200078e0017 */
[----:B0-----:R-:W-:Y:S06]  /*61a0*/  @!P1 BRA `(.L_x_121) ;  /* 0x0000000000289947 */ /* 0x001fec0003800000 */
        /* <DEDUP_REMOVED lines=10> */
.L_x_121:
[----:B------:R-:W-:Y:S01]  /*6250*/  ULDC UR4, c[0x0][0x648] ;  /* 0x0001920000047ab9 */ /* 0x000fe20000000800 */
[----:B-1----:R-:W-:Y:S01]  /*6260*/  IMAD.MOV R22, RZ, RZ, -R22 ;  /* 0x000000ffff167224 */ /* 0x002fe200078e0a16 */
[----:B------:R-:W-:Y:S01]  /*6270*/  SHF.R.U64 R5, R4, UR4, R5 ;  /* 0x0000000404057c19 */ /* 0x000fe20008001205 */
[----:B------:R-:W-:Y:S01]  /*6280*/  ULDC UR4, c[0x0][0x638] ;  /* 0x00018e0000047ab9 */ /* 0x000fe20000000800 */
[----:B------:R-:W-:Y:S01]  /*6290*/  LOP3.LUT R4, R20, UR19, RZ, 0xc0, !PT ;  /* 0x0000001314047c12 */ /* 0x000fe2000f8ec0ff */
[----:B--2---:R-:W-:Y:S01]  /*62a0*/  @P4 IMAD R17, R21, R22, R6 ;  /* 0x0000001615114224 */ /* 0x004fe200078e0206 */
[----:B------:R-:W-:Y:S01]  /*62b0*/  LOP3.LUT R18, R18, UR18, RZ, 0xc0, !PT ;  /* 0x0000001212127c12 */ /* 0x000fe2000f8ec0ff */
[----:B------:R-:W-:Y:S01]  /*62c0*/  IMAD.MOV R6, RZ, RZ, -R5 ;  /* 0x000000ffff067224 */ /* 0x000fe200078e0a05 */
[----:B------:R-:W-:Y:S01]  /*62d0*/  ULDC UR5, c[0x0][0x610] ;  /* 0x0001840000057ab9 */ /* 0x000fe20000000800 */
[----:B------:R-:W-:Y:S02]  /*62e0*/  IMAD R4, R5, UR20, R4 ;  /* 0x0000001405047c24 */ /* 0x000fe4000f8e0204 */
[----:B------:R-:W-:Y:S01]  /*62f0*/  IMAD R19, R6, UR4, R19 ;  /* 0x0000000406137c24 */ /* 0x000fe2000f8e0213 */
[----:B------:R-:W-:Y:S01]  /*6300*/  ULDC UR4, c[0x0][0x600] ;  /* 0x0001800000047ab9 */ /* 0x000fe20000000800 */
[----:B------:R-:W-:-:S02]  /*6310*/  IMAD R17, R4, UR5, R17 ;  /* 0x0000000504117c24 */ /* 0x000fc4000f8e0211 */
[----:B------:R-:W-:Y:S02]  /*6320*/  IMAD R6, R19, UR4, R18 ;  /* 0x0000000413067c24 */ /* 0x000fe4000f8e0212 */
[----:B------:R-:W-:Y:S02]  /*6330*/  IMAD.MOV.U32 R10, RZ, RZ, 0x1 ;  /* 0x00000001ff0a7424 */ /* 0x000fe400078e00ff */
[----:B------:R-:W-:Y:S01]  /*6340*/  IMAD.MOV.U32 R5, RZ, RZ, R16 ;  /* 0x000000ffff057224 */ /* 0x000fe200078e0010 */
[----:B------:R-:W-:Y:S02]  /*6350*/  SEL R4, R6, R17, !P4 ;  /* 0x0000001106047207 */ /* 0x000fe40006000000 */
[----:B------:R-:W-:-:S07]  /*6360*/  SEL R6, R17, R6, !P4 ;  /* 0x0000000611067207 */ /* 0x000fce0006000000 */
.L_x_119:
[----:B------:R-:W-:Y:S05]  /*6370*/  BSYNC B1 ;  /* 0x0000000000017941 */ /* 0x000fea0003800000 */
.L_x_118:
[----:B------:R-:W-:-:S13]  /*6380*/  LOP3.LUT P1, RZ, R10, 0xff, RZ, 0xc0, !PT ;  /* 0x000000ff0aff7812 */ /* 0x000fda000782c0ff */
[----:B------:R-:W-:Y:S05]  /*6390*/  @P1 BRA `(.L_x_122) ;  /* 0xfffffff400401947 */ /* 0x000fea000383ffff */
[----:B------:R-:W-:Y:S05]  /*63a0*/  BSYNC B0 ;  /* 0x0000000000007941 */ /* 0x000fea0003800000 */
.L_x_110:
[----:B------:R-:W-:-:S03]  /*63b0*/  UMOV UR4, 0xffffffff ;  /* 0xffffffff00047882 */ /* 0x000fc60000000000 */
[----:B------:R-:W-:Y:S05]  /*63c0*/  BRA.DIV UR4, `(.L_x_123) ;  /* 0x0000000604707947 */ /* 0x000fea000b800000 */
[----:B------:R-:W-:-:S13]  /*63d0*/  ELECT P0, URZ, PT ;  /* 0x00000000003f782f */ /* 0x000fda0003800000 */
.L_x_140:
[----:B------:R-:W-:Y:S04]  /*63e0*/  BSSY B0, `(.L_x_124) ;  /* 0x0000034000007945 */ /* 0x000fe80003800000 */
[----:B------:R-:W-:Y:S05]  /*63f0*/  @!P0 BRA `(.L_x_125) ;  /* 0x0000000000c88947 */ /* 0x000fea0003800000 */
[----:B------:R-:W-:-:S04]  /*6400*/  LOP3.LUT R7, R7, 0x2, RZ, 0xfc, !PT ;  /* 0x0000000207077812 */ /* 0x000fc800078efcff */
[----:B------:R-:W-:-:S13]  /*6410*/  ISETP.NE.AND P0, PT, R7, 0x3, PT ;  /* 0x000000030700780c */ /* 0x000fda0003f05270 */
[----:B------:R-:W-:Y:S05]  /*6420*/  @!P0 BRA `(.L_x_126) ;  /* 0x0000000000048947 */ /* 0x000fea0003800000 */
[----:B------:R-:W-:Y:S01]  /*6430*/  BPT.TRAP 0x1 ;  /* 0x000000040000795c */ /* 0x000fe20000300000 */
.L_x_126:
[----:B------:R-:W0:Y:S01]  /*6440*/  S2R R3, SR_CgaCtaId ;  /* 0x0000000000037919 */ /* 0x000e220000008800 */
[----:B------:R-:W-:Y:S02]  /*6450*/  MOV R0, 0x400 ;  /* 0x0000040000007802 */ /* 0x000fe40000000f00 */
[----:B------:R-:W-:Y:S02]  /*6460*/  SHF.L.U32 R2, R12, 0x1f, RZ ;  /* 0x0000001f0c027819 */ /* 0x000fe400000006ff */
[----:B0-----:R-:W-:-:S05]  /*6470*/  LEA R0, R3, R0, 0x18 ;  /* 0x0000000003007211 */ /* 0x001fca00078ec0ff */
[----:B------:R-:W-:-:S04]  /*6480*/  VIADD R0, R0, 0x28 ;  /* 0x0000002800007836 */ /* 0x000fc80000000000 */
[C---:B------:R-:W-:Y:S02]  /*6490*/  IMAD R5, R15.reuse, 0x8, R0 ;  /* 0x000000080f057824 */ /* 0x040fe400078e0200 */
[----:B------:R-:W-:Y:S02]  /*64a0*/  VIADD R15, R15, 0x1 ;  /* 0x000000010f0f7836 */ /* 0x000fe40000000000 */
[----:B------:R-:W0:Y:S03]  /*64b0*/  SYNCS.PHASECHK.TRANS64.TRYWAIT P0, [R5+URZ], R2 ;  /* 0x00000002050075a7 */ /* 0x000e26000800017f */
[----:B------:R-:W-:-:S04]  /*64c0*/  ISETP.NE.AND P1, PT, R15, 0x5, PT ;  /* 0x000000050f00780c */ /* 0x000fc80003f25270 */
[----:B------:R-:W-:Y:S02]  /*64d0*/  SEL R3, RZ, 0x1, P1 ;  /* 0x00000001ff037807 */ /* 0x000fe40000800000 */
[----:B------:R-:W-:Y:S02]  /*64e0*/  SEL R15, R15, RZ, P1 ;  /* 0x000000ff0f0f7207 */ /* 0x000fe40000800000 */
[----:B------:R-:W-:-:S03]  /*64f0*/  LOP3.LUT R12, R12, R3, RZ, 0x3c, !PT ;  /* 0x000000030c0c7212 */ /* 0x000fc600078e3cff */
[----:B------:R-:W-:Y:S01]  /*6500*/  IMAD R7, R15, 0x8, R0 ;  /* 0x000000080f077824 */ /* 0x000fe200078e0200 */
[----:B------:R-:W-:Y:S01]  /*6510*/  SHF.L.U32 R4, R12, 0x1f, RZ ;  /* 0x0000001f0c047819 */ /* 0x000fe200000006ff */
[----:B0-----:R-:W-:Y:S06]  /*6520*/  @!P0 BRA `(.L_x_127) ;  /* 0x00000004003c8947 */ /* 0x001fec0003800000 */
.L_x_141:
[----:B------:R-:W1:Y:S01]  /*6530*/  SYNCS.PHASECHK.TRANS64.TRYWAIT P0, [R7+URZ], R4 ;  /* 0x00000004070075a7 */ /* 0x000e62000800017f */
[----:B0-----:R-:W-:-:S05]  /*6540*/  VIADD R2, R15, 0x1 ;  /* 0x000000010f027836 */ /* 0x001fca0000000000 */
[----:B------:R-:W-:-:S04]  /*6550*/  ISETP.NE.AND P1, PT, R2, 0x5, PT ;  /* 0x000000050200780c */ /* 0x000fc80003f25270 */
[----:B------:R-:W-:Y:S02]  /*6560*/  SEL R3, RZ, 0x1, P1 ;  /* 0x00000001ff037807 */ /* 0x000fe40000800000 */
[----:B------:R-:W-:Y:S02]  /*6570*/  SEL R9, R2, RZ, P1 ;  /* 0x000000ff02097207 */ /* 0x000fe40000800000 */
[----:B------:R-:W-:-:S03]  /*6580*/  LOP3.LUT R12, R12, R3, RZ, 0x3c, !PT ;  /* 0x000000030c0c7212 */ /* 0x000fc600078e3cff */
[----:B------:R-:W-:Y:S01]  /*6590*/  IMAD R8, R9, 0x8, R0 ;  /* 0x0000000809087824 */ /* 0x000fe200078e0200 */
[----:B------:R-:W-:Y:S01]  /*65a0*/  SHF.L.U32 R5, R12, 0x1f, RZ ;  /* 0x0000001f0c057819 */ /* 0x000fe200000006ff */
[----:B-1----:R-:W-:Y:S06]  /*65b0*/  @!P0 BRA `(.L_x_128) ;  /* 0x00000004002c8947 */ /* 0x002fec0003800000 */
.L_x_142:
[----:B------:R-:W1:Y:S01]  /*65c0*/  SYNCS.PHASECHK.TRANS64.TRYWAIT P0, [R8+URZ], R5 ;  /* 0x00000005080075a7 */ /* 0x000e62000800017f */
[----:B------:R-:W-:-:S05]  /*65d0*/  VIADD R2, R9, 0x1 ;  /* 0x0000000109027836 */ /* 0x000fca0000000000 */
[----:B------:R-:W-:-:S04]  /*65e0*/  ISETP.NE.AND P1, PT, R2, 0x5, PT ;  /* 0x000000050200780c */ /* 0x000fc80003f25270 */
[----:B------:R-:W-:Y:S02]  /*65f0*/  SEL R3, RZ, 0x1, P1 ;  /* 0x00000001ff037807 */ /* 0x000fe40000800000 */
[----:B0-----:R-:W-:Y:S02]  /*6600*/  SEL R7, R2, RZ, P1 ;  /* 0x000000ff02077207 */ /* 0x001fe40000800000 */
[----:B------:R-:W-:-:S03]  /*6610*/  LOP3.LUT R9, R12, R3, RZ, 0x3c, !PT ;  /* 0x000000030c097212 */ /* 0x000fc600078e3cff */
[----:B------:R-:W-:Y:S01]  /*6620*/  IMAD R11, R7, 0x8, R0 ;  /* 0x00000008070b7824 */ /* 0x000fe200078e0200 */
[----:B------:R-:W-:Y:S01]  /*6630*/  SHF.L.U32 R6, R9, 0x1f, RZ ;  /* 0x0000001f09067819 */ /* 0x000fe200000006ff */
[----:B-1----:R-:W-:Y:S06]  /*6640*/  @!P0 BRA `(.L_x_129) ;  /* 0x00000004001c8947 */ /* 0x002fec0003800000 */
.L_x_143:
[----:B------:R-:W1:Y:S01]  /*6650*/  SYNCS.PHASECHK.TRANS64.TRYWAIT P0, [R11+URZ], R6 ;  /* 0x000000060b0075a7 */ /* 0x000e62000800017f */
[----:B------:R-:W-:-:S05]  /*6660*/  VIADD R2, R7, 0x1 ;  /* 0x0000000107027836 */ /* 0x000fca0000000000 */
[----:B------:R-:W-:-:S04]  /*6670*/  ISETP.NE.AND P1, PT, R2, 0x5, PT ;  /* 0x000000050200780c */ /* 0x000fc80003f25270 */
[----:B------:R-:W-:Y:S02]  /*6680*/  SEL R4, RZ, 0x1, P1 ;  /* 0x00000001ff047807 */ /* 0x000fe40000800000 */
[----:B------:R-:W-:Y:S02]  /*6690*/  SEL R3, R2, RZ, P1 ;  /* 0x000000ff02037207 */ /* 0x000fe40000800000 */
[----:B------:R-:W-:Y:S01]  /*66a0*/  LOP3.LUT R4, R9, R4, RZ, 0x3c, !PT ;  /* 0x0000000409047212 */ /* 0x000fe200078e3cff */
[----:B-1----:R-:W-:Y:S06]  /*66b0*/  @!P0 BRA `(.L_x_130) ;  /* 0x0000000400148947 */ /* 0x002fec0003800000 */
.L_x_144:
[----:B------:R-:W-:Y:S01]  /*66c0*/  IMAD R3, R3, 0x8, R0 ;  /* 0x0000000803037824 */ /* 0x000fe200078e0200 */
[----:B------:R-:W-:-:S07]  /*66d0*/  SHF.L.U32 R0, R4, 0x1f, RZ ;  /* 0x0000001f04007819 */ /* 0x000fce00000006ff */
.L_x_131:
[----:B--2---:R2:W3:Y:S02]  /*66e0*/  SYNCS.PHASECHK.TRANS64.TRYWAIT P0, [R3+URZ], R0 ;  /* 0x00000000030075a7 */ /* 0x0044e4000800017f */
[----:B---3--:R-:W-:Y:S05]  /*66f0*/  @!P0 NANOSLEEP.SYNCS 0x989680 ;  /* 0x009896800000895d */ /* 0x008fea0003900000 */
[----:B------:R-:W3:Y:S02]  /*6700*/  @!P0 SYNCS.PHASECHK.TRANS64 P0, [R3+URZ], R0 ;  /* 0x00000000030085a7 */ /* 0x000ee4000800007f */
[----:B---3--:R-:W-:Y:S05]  /*6710*/  @!P0 BRA `(.L_x_131) ;  /* 0xfffffffc00f08947 */ /* 0x008fea000383ffff */
.L_x_125:
[----:B------:R-:W-:Y:S05]  /*6720*/  BSYNC B0 ;  /* 0x0000000000007941 */ /* 0x000fea0003800000 */
.L_x_124:
[----:B------:R-:W-:Y:S05]  /*6730*/  EXIT ;  /* 0x000000000000794d */ /* 0x000fea0003800000 */
.L_x_19:
[----:B0-----:R-:W-:-:S04]  /*6740*/  IMAD.U32 R17, RZ, RZ, UR15 ;  /* 0x0000000fff117e24 */ /* 0x001fc8000f8e00ff */
[----:B------:R0:W1:Y:S03]  /*6750*/  SYNCS.PHASECHK.TRANS64.TRYWAIT P0, [R17+URZ+-0x8], R16 ;  /* 0xfffff810110075a7 */ /* 0x000066000800017f */
[----:B-1----:R-:W-:Y:S05]  /*6760*/  @!P0 NANOSLEEP.SYNCS 0x989680 ;  /* 0x009896800000895d */ /* 0x002fea0003900000 */
[----:B------:R-:W1:Y:S02]  /*6770*/  @!P0 SYNCS.PHASECHK.TRANS64 P0, [R17+URZ+-0x8], R16 ;  /* 0xfffff810110085a7 */ /* 0x000e64000800007f */
[----:B-1----:R-:W-:Y:S05]  /*6780*/  @!P0 BRA `(.L_x_19) ;  /* 0xfffffffc00ec8947 */ /* 0x002fea000383ffff */
[----:B------:R-:W-:Y:S05]  /*6790*/  BRA `(.L_x_132) ;  /* 0xffffffac00e47947 */ /* 0x000fea000383ffff */
.L_x_24:
[----:B-1----:R-:W-:-:S04]  /*67a0*/  IMAD.U32 R17, RZ, RZ, UR6 ;  /* 0x00000006ff117e24 */ /* 0x002fc8000f8e00ff */
[----:B------:R1:W4:Y:S03]  /*67b0*/  SYNCS.PHASECHK.TRANS64.TRYWAIT P0, [R17+URZ], R16 ;  /* 0x00000010110075a7 */ /* 0x000326000800017f */
[----:B----4-:R-:W-:Y:S05]  /*67c0*/  @!P0 NANOSLEEP.SYNCS 0x989680 ;  /* 0x009896800000895d */ /* 0x010fea0003900000 */
[----:B------:R-:W4:Y:S02]  /*67d0*/  @!P0 SYNCS.PHASECHK.TRANS64 P0, [R17+URZ], R16 ;  /* 0x00000010110085a7 */ /* 0x000f24000800007f */
[----:B----4-:R-:W-:Y:S05]  /*67e0*/  @!P0 BRA `(.L_x_24) ;  /* 0xfffffffc00ec8947 */ /* 0x010fea000383ffff */
[----:B------:R-:W-:Y:S05]  /*67f0*/  BRA `(.L_x_23) ;  /* 0xffffffb0008c7947 */ /* 0x000fea000383ffff */
.L_x_30:
[----:B-1----:R-:W-:-:S04]  /*6800*/  IMAD.U32 R19, RZ, RZ, UR9 ;  /* 0x00000009ff137e24 */ /* 0x002fc8000f8e00ff */
[----:B------:R1:W4:Y:S03]  /*6810*/  SYNCS.PHASECHK.TRANS64.TRYWAIT P0, [R19+URZ], R18 ;  /* 0x00000012130075a7 */ /* 0x000326000800017f */
[----:B----4-:R-:W-:Y:S05]  /*6820*/  @!P0 NANOSLEEP.SYNCS 0x989680 ;  /* 0x009896800000895d */ /* 0x010fea0003900000 */
[----:B------:R-:W4:Y:S02]  /*6830*/  @!P0 SYNCS.PHASECHK.TRANS64 P0, [R19+URZ], R18 ;  /* 0x00000012130085a7 */ /* 0x000f24000800007f */
[----:B----4-:R-:W-:Y:S05]  /*6840*/  @!P0 BRA `(.L_x_30) ;  /* 0xfffffffc00ec8947 */ /* 0x010fea000383ffff */
[----:B------:R-:W-:Y:S05]  /*6850*/  BRA `(.L_x_29) ;  /* 0xffffffb400cc7947 */ /* 0x000fea000383ffff */
.L_x_38:
[----:B0-----:R-:W-:-:S04]  /*6860*/  IMAD.U32 R17, RZ, RZ, UR15 ;  /* 0x0000000fff117e24 */ /* 0x001fc8000f8e00ff */
[----:B------:R0:W1:Y:S03]  /*6870*/  SYNCS.PHASECHK.TRANS64.TRYWAIT P0, [R17+URZ+0x8], R16 ;  /* 0x00000810110075a7 */ /* 0x000066000800017f */
[----:B-1----:R-:W-:Y:S05]  /*6880*/  @!P0 NANOSLEEP.SYNCS 0x989680 ;  /* 0x009896800000895d */ /* 0x002fea0003900000 */
[----:B------:R-:W1:Y:S02]  /*6890*/  @!P0 SYNCS.PHASECHK.TRANS64 P0, [R17+URZ+0x8], R16 ;  /* 0x00000810110085a7 */ /* 0x000e64000800007f */
[----:B-1----:R-:W-:Y:S05]  /*68a0*/  @!P0 BRA `(.L_x_38) ;  /* 0xfffffffc00ec8947 */ /* 0x002fea000383ffff */
[----:B------:R-:W-:Y:S05]  /*68b0*/  BRA `(.L_x_133) ;  /* 0xffffffc000047947 */ /* 0x000fea000383ffff */
.L_x_111:
[----:B------:R-:W-:Y:S01]  /*68c0*/  BSSY B1, `(.L_x_134) ;  /* 0x0000006000017945 */ /* 0x000fe20003800000 */
[----:B------:R-:W-:-:S07]  /*68d0*/  IMAD.MOV.U32 R10, RZ, RZ, -0x1 ;  /* 0xffffffffff0a7424 */ /* 0x000fce00078e00ff */
[----:B------:R-:W-:Y:S05]  /*68e0*/  WARPSYNC.COLLECTIVE R10, `(.L_x_135) ;  /* 0x000000000a0c7348 */ /* 0x000fea0003c00000 */
[----:B------:R-:W-:Y:S02]  /*68f0*/  ELECT P1, UR62, PT ;  /* 0x00000000003e782f */ /* 0x000fe40003820000 */
[----:B------:R-:W-:Y:S01]  /*6900*/  MOV R10, UR62 ;  /* 0x0000003e000a7c02 */ /* 0x000fe20008000f00 */
[----:B------:R-:W-:Y:S10]  /*6910*/  ENDCOLLECTIVE ;  /* 0x000000000000791b */ /* 0x000ff40003800000 */
.L_x_135:
[----:B------:R-:W-:Y:S05]  /*6920*/  BSYNC B1 ;  /* 0x0000000000017941 */ /* 0x000fea0003800000 */
.L_x_134:
[----:B------:R-:W-:Y:S05]  /*6930*/  BRA `(.L_x_136) ;  /* 0xffffffec00e47947 */ /* 0x000fea000383ffff */
.L_x_114:
[----:B-1----:R1:W2:Y:S02]  /*6940*/  SYNCS.PHASECHK.TRANS64.TRYWAIT P1, [R19+URZ+0x28], R10 ;  /* 0x0000280a130075a7 */ /* 0x0022a4000802017f */
[----:B--2---:R-:W-:Y:S05]  /*6950*/  @!P1 NANOSLEEP.SYNCS 0x989680 ;  /* 0x009896800000995d */ /* 0x004fea0003900000 */
[----:B------:R-:W2:Y:S02]  /*6960*/  @!P1 SYNCS.PHASECHK.TRANS64 P1, [R19+URZ+0x28], R10 ;  /* 0x0000280a130095a7 */ /* 0x000ea4000802007f */
[----:B--2---:R-:W-:Y:S05]  /*6970*/  @!P1 BRA `(.L_x_114) ;  /* 0xfffffffc00f09947 */ /* 0x004fea000383ffff */
[----:B------:R-:W-:Y:S05]  /*6980*/  BRA `(.L_x_137) ;  /* 0xfffffff000187947 */ /* 0x000fea000383ffff */
.L_x_123:
[----:B------:R-:W-:Y:S01]  /*6990*/  BSSY B0, `(.L_x_138) ;  /* 0x0000006000007945 */ /* 0x000fe20003800000 */
[----:B------:R-:W-:-:S07]  /*69a0*/  IMAD.MOV.U32 R10, RZ, RZ, -0x1 ;  /* 0xffffffffff0a7424 */ /* 0x000fce00078e00ff */
[----:B------:R-:W-:Y:S05]  /*69b0*/  WARPSYNC.COLLECTIVE R10, `(.L_x_139) ;  /* 0x000000000a0c7348 */ /* 0x000fea0003c00000 */
[----:B------:R-:W-:Y:S02]  /*69c0*/  ELECT P1, UR62, PT ;  /* 0x00000000003e782f */ /* 0x000fe40003820000 */
[----:B------:R-:W-:Y:S01]  /*69d0*/  MOV R10, UR62 ;  /* 0x0000003e000a7c02 */ /* 0x000fe20008000f00 */
[----:B------:R-:W-:Y:S10]  /*69e0*/  ENDCOLLECTIVE ;  /* 0x000000000000791b */ /* 0x000ff40003800000 */
.L_x_139:
[----:B------:R-:W-:Y:S05]  /*69f0*/  BSYNC B0 ;  /* 0x0000000000007941 */ /* 0x000fea0003800000 */
.L_x_138:
[----:B------:R-:W-:Y:S01]  /*6a00*/  PLOP3.LUT P0, PT, P1, PT, PT, 0x80, 0x0 ;  /* 0x000000000000781c */ /* 0x000fe20000f0f070 */
[----:B------:R-:W-:-:S12]  /*6a10*/  BRA `(.L_x_140) ;  /* 0xfffffff800707947 */ /* 0x000fd8000383ffff */
.L_x_127:
[----:B0-----:R0:W1:Y:S02]  /*6a20*/  SYNCS.PHASECHK.TRANS64.TRYWAIT P0, [R5+URZ], R2 ;  /* 0x00000002050075a7 */ /* 0x001064000800017f */
[----:B-1----:R-:W-:Y:S05]  /*6a30*/  @!P0 NANOSLEEP.SYNCS 0x989680 ;  /* 0x009896800000895d */ /* 0x002fea0003900000 */
[----:B------:R-:W1:Y:S02]  /*6a40*/  @!P0 SYNCS.PHASECHK.TRANS64 P0, [R5+URZ], R2 ;  /* 0x00000002050085a7 */ /* 0x000e64000800007f */
[----:B-1----:R-:W-:Y:S05]  /*6a50*/  @!P0 BRA `(.L_x_127) ;  /* 0xfffffffc00f08947 */ /* 0x002fea000383ffff */
[----:B------:R-:W-:Y:S05]  /*6a60*/  BRA `(.L_x_141) ;  /* 0xfffffff800b07947 */ /* 0x000fea000383ffff */
.L_x_128:
[----:B0-----:R0:W1:Y:S02]  /*6a70*/  SYNCS.PHASECHK.TRANS64.TRYWAIT P0, [R7+URZ], R4 ;  /* 0x00000004070075a7 */ /* 0x001064000800017f */
[----:B-1----:R-:W-:Y:S05]  /*6a80*/  @!P0 NANOSLEEP.SYNCS 0x989680 ;  /* 0x009896800000895d */ /* 0x002fea0003900000 */
[----:B------:R-:W1:Y:S02]  /*6a90*/  @!P0 SYNCS.PHASECHK.TRANS64 P0, [R7+URZ], R4 ;  /* 0x00000004070085a7 */ /* 0x000e64000800007f */
[----:B-1----:R-:W-:Y:S05]  /*6aa0*/  @!P0 BRA `(.L_x_128) ;  /* 0xfffffffc00f08947 */ /* 0x002fea000383ffff */
[----:B------:R-:W-:Y:S05]  /*6ab0*/  BRA `(.L_x_142) ;  /* 0xfffffff800c07947 */ /* 0x000fea000383ffff */
.L_x_129:
[----:B0-----:R0:W1:Y:S02]  /*6ac0*/  SYNCS.PHASECHK.TRANS64.TRYWAIT P0, [R8+URZ], R5 ;  /* 0x00000005080075a7 */ /* 0x001064000800017f */
[----:B-1----:R-:W-:Y:S05]  /*6ad0*/  @!P0 NANOSLEEP.SYNCS 0x989680 ;  /* 0x009896800000895d */ /* 0x002fea0003900000 */
[----:B------:R-:W1:Y:S02]  /*6ae0*/  @!P0 SYNCS.PHASECHK.TRANS64 P0, [R8+URZ], R5 ;  /* 0x00000005080085a7 */ /* 0x000e64000800007f */
[----:B-1----:R-:W-:Y:S05]  /*6af0*/  @!P0 BRA `(.L_x_129) ;  /* 0xfffffffc00f08947 */ /* 0x002fea000383ffff */
[----:B------:R-:W-:Y:S05]  /*6b00*/  BRA `(.L_x_143) ;  /* 0xfffffff800d07947 */ /* 0x000fea000383ffff */
.L_x_130:
[----:B-1----:R1:W2:Y:S02]  /*6b10*/  SYNCS.PHASECHK.TRANS64.TRYWAIT P0, [R11+URZ], R6 ;  /* 0x000000060b0075a7 */ /* 0x0022a4000800017f */
[----:B--2---:R-:W-:Y:S05]  /*6b20*/  @!P0 NANOSLEEP.SYNCS 0x989680 ;  /* 0x009896800000895d */ /* 0x004fea0003900000 */
[----:B------:R-:W2:Y:S02]  /*6b30*/  @!P0 SYNCS.PHASECHK.TRANS64 P0, [R11+URZ], R6 ;  /* 0x000000060b0085a7 */ /* 0x000ea4000800007f */
[----:B--2---:R-:W-:Y:S05]  /*6b40*/  @!P0 BRA `(.L_x_130) ;  /* 0xfffffffc00f08947 */ /* 0x004fea000383ffff */
[----:B------:R-:W-:Y:S05]  /*6b50*/  BRA `(.L_x_144) ;  /* 0xfffffff800d87947 */ /* 0x000fea000383ffff */
.L_x_145:
[----:B------:R-:W-:-:S00]  /*6b60*/  BRA `(.L_x_145) ;  /* 0xfffffffc00fc7947 */ /* 0x000fc0000383ffff */
[----:B------:R-:W-:-:S00]  /*6b70*/  NOP ;  /* 0x0000000000007918 */ /* 0x000fc00000000000 */
        /* <DEDUP_REMOVED lines=8> */
.L_x_146:


//--------------------- .nv.shared._ZN7cutlass13device_kernelINS_4gemm6kernel13GemmUniversalIN4cute5tupleIJiiiiEEENS1_10collective13CollectiveMmaINS1_37MainloopSm90TmaGmmaWarpSpecializedFP8ILi5ENS5_IJNS4_1CILi2EEENSA_ILi1EEESC_EEENS1_32KernelTmaWarpSpecializedPingpongEEENS5_IJNSA_ILi64EEESG_NSA_ILi32EEEEEENS_12float_e4m3_tENS5_IJlSC_lEEESJ_SK_NS4_8TiledMMAINS4_8MMA_AtomIJNS4_4SM904GMMA30MMA_64x64x32_F32E4M3E4M3_SS_TNILNSO_7ScaleInE1ELSQ_1EEEEEENS4_6LayoutINS5_IJSC_SC_SC_EEENS5_IJNSA_ILi0EEESV_SV_EEEEENS5_IJNS4_10UnderscoreESY_SY_EEEEENS4_13SM90_TMA_LOADENS4_14ComposedLayoutINS4_7SwizzleILi1ELi4ELi3EEENS4_18smem_ptr_flag_bitsILi8EEENST_INS5_IJNSA_ILi8EEESH_EEENS5_IJSH_SC_EEEEEEEvNS4_8identityENS4_23SM90_TMA_LOAD_MULTICASTES1B_vS1C_EENS_8epilogue10collective6detail29Sm90TmaWarpSpecializedAdapterINS1G_15DefaultEpilogueISJ_SK_SK_NS1F_6thread17LinearCombinationISJ_Li1EffLNS1K_9ScaleType4KindE0ELNS_15FloatRoundStyleE2ESJ_EENS1_15EpilogueDefaultEEEEEvvEEEEvNT_6ParamsE --------------------------
	.section	.nv.shared._ZN7cutlass13device_kernelINS_4gemm6kernel13GemmUniversalIN4cute5tupleIJiiiiEEENS1_10collective13CollectiveMmaINS1_37MainloopSm90TmaGmmaWarpSpecializedFP8ILi5ENS5_IJNS4_1CILi2EEENSA_ILi1EEESC_EEENS1_32KernelTmaWarpSpecializedPingpongEEENS5_IJNSA_ILi64EEESG_NSA_ILi32EEEEEENS_12float_e4m3_tENS5_IJlSC_lEEESJ_SK_NS4_8TiledMMAINS4_8MMA_AtomIJNS4_4SM904GMMA30MMA_64x64x32_F32E4M3E4M3_SS_TNILNSO_7ScaleInE1ELSQ_1EEEEEENS4_6LayoutINS5_IJSC_SC_SC_EEENS5_IJNSA_ILi0EEESV_SV_EEEEENS5_IJNS4_10UnderscoreESY_SY_EEEEENS4_13SM90_TMA_LOADENS4_14ComposedLayoutINS4_7SwizzleILi1ELi4ELi3EEENS4_18smem_ptr_flag_bitsILi8EEENST_INS5_IJNSA_ILi8EEESH_EEENS5_IJSH_SC_EEEEEEEvNS4_8identityENS4_23SM90_TMA_LOAD_MULTICASTES1B_vS1C_EENS_8epilogue10collective6detail29Sm90TmaWarpSpecializedAdapterINS1G_15DefaultEpilogueISJ_SK_SK_NS1F_6thread17LinearCombinationISJ_Li1EffLNS1K_9ScaleType4KindE0ELNS_15FloatRoundStyleE2ESJ_EENS1_15EpilogueDefaultEEEEEvvEEEEvNT_6ParamsE,"aw",@nobits
	.sectionflags	@""
	.align	16
	.zero		1024


//--------------------- .nv.shared.reserved.0     --------------------------
	.section	.nv.shared.reserved.0,"aw",@nobits
	.weak		__nv_reservedSMEM_offset_0_alias
	.size		__nv_reservedSMEM_offset_0_alias, 0, 0
	.other		__nv_reservedSMEM_offset_0_alias,@"STO_CUDA_RESERVED_SHARED STV_DEFAULT"
__nv_reservedSMEM_offset_0_alias:
	.zero		0


//--------------------- .nv.global                --------------------------
	.section	.nv.global,"aw",@nobits
.nv.global:
	.type		_ZN39_INTERNAL_f8403598_4_k_cu_113025c2_39444cute1_E,@object
	.size		_ZN39_INTERNAL_f8403598_4_k_cu_113025c2_39444cute1_E,(_ZN39_INTERNAL_f8403598_4_k_cu_113025c2_39444cuda3std3__45__cpo6cbeginE - _ZN39_INTERNAL_f8403598_4_k_cu_113025c2_39444cute1_E)
_ZN39_INTERNAL_f8403598_4_k_cu_113025c2_39444cute1_E:
	.zero		1
	.type		_ZN39_INTERNAL_f8403598_4_k_cu_113025c2_39444cuda3std3__45__cpo6cbeginE,@object
	.size		_ZN39_INTERNAL_f8403598_4_k_cu_113025c2_39444cuda3std3__45__cpo6cbeginE,(_ZN39_INTERNAL_f8403598_4_k_cu_113025c2_39444cuda3std3__48in_placeE - _ZN39_INTERNAL_f8403598_4_k_cu_113025c2_39444cuda3std3__45__cpo6cbeginE)
_ZN39_INTERNAL_f8403598_4_k_cu_113025c2_39444cuda3std3__45__cpo6cbeginE:
	.zero		1
	.type		_ZN39_INTERNAL_f8403598_4_k_cu_113025c2_39444cuda3std3__48in_placeE,@object
	.size		_ZN39_INTERNAL_f8403598_4_k_cu_113025c2_39444cuda3std3__48in_placeE,(_ZN39_INTERNAL_f8403598_4_k_cu_113025c2_39444cuda3std6ranges3__45__cpo9iter_moveE - _ZN39_INTERNAL_f8403598_4_k_cu_113025c2_39444cuda3std3__48in_placeE)
_ZN39_INTERNAL_f8403598_4_k_cu_113025c2_39444cuda3std3__48in_placeE:
	.zero		1
	.type		_ZN39_INTERNAL_f8403598_4_k_cu_113025c2_39444cuda3std6ranges3__45__cpo9iter_moveE,@object
	.size		_ZN39_INTERNAL_f8403598_4_k_cu_113025c2_39444cuda3std6ranges3__45__cpo9iter_moveE,(_ZN39_INTERNAL_f8403598_4_k_cu_113025c2_39444cuda3std3__45__cpo5beginE - _ZN39_INTERNAL_f8403598_4_k_cu_113025c2_39444cuda3std6ranges3__45__cpo9iter_moveE)
_ZN39_INTERNAL_f8403598_4_k_cu_113025c2_39444cuda3std6ranges3__45__cpo9iter_moveE:
	.zero		1
	.type		_ZN39_INTERNAL_f8403598_4_k_cu_113025c2_39444cuda3std3__45__cpo5beginE,@object
	.size		_ZN39_INTERNAL_f8403598_4_k_cu_113025c2_39444cuda3std3__45__cpo5beginE,(_ZN39_INTERNAL_f8403598_4_k_cu_113025c2_39444cuda3std3__441_GLOBAL__N__f8403598_4_k_cu_113025c2_39446ignoreE - _ZN39_INTERNAL_f8403598_4_k_cu_113025c2_39444cuda3std3__45__cpo5beginE)
_ZN39_INTERNAL_f8403598_4_k_cu_113025c2_39444cuda3std3__45__cpo5beginE:
	.zero		1
	.type		_ZN39_INTERNAL_f8403598_4_k_cu_113025c2_39444cuda3std3__441_GLOBAL__N__f8403598_4_k_cu_113025c2_39446ignoreE,@object
	.size		_ZN39_INTERNAL_f8403598_4_k_cu_113025c2_39444cuda3std3__441_GLOBAL__N__f8403598_4_k_cu_113025c2_39446ignoreE,(_ZN39_INTERNAL_f8403598_4_k_cu_113025c2_39444cute7productE - _ZN39_INTERNAL_f8403598_4_k_cu_113025c2_39444cuda3std3__441_GLOBAL__N__f8403598_4_k_cu_113025c2_39446ignoreE)
_ZN39_INTERNAL_f8403598_4_k_cu_113025c2_39444cuda3std3__441_GLOBAL__N__f8403598_4_k_cu_113025c2_39446ignoreE:
	.zero		1
	.type		_ZN39_INTERNAL_f8403598_4_k_cu_113025c2_39444cute7productE,@object
	.size		_ZN39_INTERNAL_f8403598_4_k_cu_113025c2_39444cute7productE,(_ZN39_INTERNAL_f8403598_4_k_cu_113025c2_39444cuda3std3__45__cpo3endE - _ZN39_INTERNAL_f8403598_4_k_cu_113025c2_39444cute7productE)
_ZN39_INTERNAL_f8403598_4_k_cu_113025c2_39444cute7productE:
	.zero		1
	.type		_ZN39_INTERNAL_f8403598_4_k_cu_113025c2_39444cuda3std3__45__cpo3endE,@object
	.size		_ZN39_INTERNAL_f8403598_4_k_cu_113025c2_39444cuda3std3__45__cpo3endE,(_ZN39_INTERNAL_f8403598_4_k_cu_113025c2_39444cuda3std3__419piecewise_constructE - _ZN39_INTERNAL_f8403598_4_k_cu_113025c2_39444cuda3std3__45__cpo3endE)
_ZN39_INTERNAL_f8403598_4_k_cu_113025c2_39444cuda3std3__45__cpo3endE:
	.zero		1
	.type		_ZN39_INTERNAL_f8403598_4_k_cu_113025c2_39444cuda3std3__419piecewise_constructE,@object
	.size		_ZN39_INTERNAL_f8403598_4_k_cu_113025c2_39444cuda3std3__419piecewise_constructE,(_ZN39_INTERNAL_f8403598_4_k_cu_113025c2_39444cuda3std3__45__cpo4cendE - _ZN39_INTERNAL_f8403598_4_k_cu_113025c2_39444cuda3std3__419piecewise_constructE)
_ZN39_INTERNAL_f8403598_4_k_cu_113025c2_39444cuda3std3__419piecewise_constructE:
	.zero		1
	.type		_ZN39_INTERNAL_f8403598_4_k_cu_113025c2_39444cuda3std3__45__cpo4cendE,@object
	.size		_ZN39_INTERNAL_f8403598_4_k_cu_113025c2_39444cuda3std3__45__cpo4cendE,(_ZN39_INTERNAL_f8403598_4_k_cu_113025c2_39444cuda3std6ranges3__45__cpo4swapE - _ZN39_INTERNAL_f8403598_4_k_cu_113025c2_39444cuda3std3__45__cpo4cendE)
_ZN39_INTERNAL_f8403598_4_k_cu_113025c2_39444cuda3std3__45__cpo4cendE:
	.zero		1
	.type		_ZN39_INTERNAL_f8403598_4_k_cu_113025c2_39444cuda3std6ranges3__45__cpo4swapE,@object
	.size		_ZN39_INTERNAL_f8403598_4_k_cu_113025c2_39444cuda3std6ranges3__45__cpo4swapE,(.L_7 - _ZN39_INTERNAL_f8403598_4_k_cu_113025c2_39444cuda3std6ranges3__45__cpo4swapE)
_ZN39_INTERNAL_f8403598_4_k_cu_113025c2_39444cuda3std6ranges3__45__cpo4swapE:
	.zero		1
.L_7:


//--------------------- .nv.constant0._ZN7cutlass13device_kernelINS_4gemm6kernel13GemmUniversalIN4cute5tupleIJiiiiEEENS1_10collective13CollectiveMmaINS1_37MainloopSm90TmaGmmaWarpSpecializedFP8ILi5ENS5_IJNS4_1CILi2EEENSA_ILi1EEESC_EEENS1_32KernelTmaWarpSpecializedPingpongEEENS5_IJNSA_ILi64EEESG_NSA_ILi32EEEEEENS_12float_e4m3_tENS5_IJlSC_lEEESJ_SK_NS4_8TiledMMAINS4_8MMA_AtomIJNS4_4SM904GMMA30MMA_64x64x32_F32E4M3E4M3_SS_TNILNSO_7ScaleInE1ELSQ_1EEEEEENS4_6LayoutINS5_IJSC_SC_SC_EEENS5_IJNSA_ILi0EEESV_SV_EEEEENS5_IJNS4_10UnderscoreESY_SY_EEEEENS4_13SM90_TMA_LOADENS4_14ComposedLayoutINS4_7SwizzleILi1ELi4ELi3EEENS4_18smem_ptr_flag_bitsILi8EEENST_INS5_IJNSA_ILi8EEESH_EEENS5_IJSH_SC_EEEEEEEvNS4_8identityENS4_23SM90_TMA_LOAD_MULTICASTES1B_vS1C_EENS_8epilogue10collective6detail29Sm90TmaWarpSpecializedAdapterINS1G_15DefaultEpilogueISJ_SK_SK_NS1F_6thread17LinearCombinationISJ_Li1EffLNS1K_9ScaleType4KindE0ELNS_15FloatRoundStyleE2ESJ_EENS1_15EpilogueDefaultEEEEEvvEEEEvNT_6ParamsE --------------------------
	.section	.nv.constant0._ZN7cutlass13device_kernelINS_4gemm6kernel13GemmUniversalIN4cute5tupleIJiiiiEEENS1_10collective13CollectiveMmaINS1_37MainloopSm90TmaGmmaWarpSpecializedFP8ILi5ENS5_IJNS4_1CILi2EEENSA_ILi1EEESC_EEENS1_32KernelTmaWarpSpecializedPingpongEEENS5_IJNSA_ILi64EEESG_NSA_ILi32EEEEEENS_12float_e4m3_tENS5_IJlSC_lEEESJ_SK_NS4_8TiledMMAINS4_8MMA_AtomIJNS4_4SM904GMMA30MMA_64x64x32_F32E4M3E4M3_SS_TNILNSO_7ScaleInE1ELSQ_1EEEEEENS4_6LayoutINS5_IJSC_SC_SC_EEENS5_IJNSA_ILi0EEESV_SV_EEEEENS5_IJNS4_10UnderscoreESY_SY_EEEEENS4_13SM90_TMA_LOADENS4_14ComposedLayoutINS4_7SwizzleILi1ELi4ELi3EEENS4_18smem_ptr_flag_bitsILi8EEENST_INS5_IJNSA_ILi8EEESH_EEENS5_IJSH_SC_EEEEEEEvNS4_8identityENS4_23SM90_TMA_LOAD_MULTICASTES1B_vS1C_EENS_8epilogue10collective6detail29Sm90TmaWarpSpecializedAdapterINS1G_15DefaultEpilogueISJ_SK_SK_NS1F_6thread17LinearCombinationISJ_Li1EffLNS1K_9ScaleType4KindE0ELNS_15FloatRoundStyleE2ESJ_EENS1_15EpilogueDefaultEEEEEvvEEEEvNT_6ParamsE,"a",@progbits
	.sectionflags	@""
	.align	4
.nv.constant0._ZN7cutlass13device_kernelINS_4gemm6kernel13GemmUniversalIN4cute5tupleIJiiiiEEENS1_10collective13CollectiveMmaINS1_37MainloopSm90TmaGmmaWarpSpecializedFP8ILi5ENS5_IJNS4_1CILi2EEENSA_ILi1EEESC_EEENS1_32KernelTmaWarpSpecializedPingpongEEENS5_IJNSA_ILi64EEESG_NSA_ILi32EEEEEENS_12float_e4m3_tENS5_IJlSC_lEEESJ_SK_NS4_8TiledMMAINS4_8MMA_AtomIJNS4_4SM904GMMA30MMA_64x64x32_F32E4M3E4M3_SS_TNILNSO_7ScaleInE1ELSQ_1EEEEEENS4_6LayoutINS5_IJSC_SC_SC_EEENS5_IJNSA_ILi0EEESV_SV_EEEEENS5_IJNS4_10UnderscoreESY_SY_EEEEENS4_13SM90_TMA_LOADENS4_14ComposedLayoutINS4_7SwizzleILi1ELi4ELi3EEENS4_18smem_ptr_flag_bitsILi8EEENST_INS5_IJNSA_ILi8EEESH_EEENS5_IJSH_SC_EEEEEEEvNS4_8identityENS4_23SM90_TMA_LOAD_MULTICASTES1B_vS1C_EENS_8epilogue10collective6detail29Sm90TmaWarpSpecializedAdapterINS1G_15DefaultEpilogueISJ_SK_SK_NS1F_6thread17LinearCombinationISJ_Li1EffLNS1K_9ScaleType4KindE0ELNS_15FloatRoundStyleE2ESJ_EENS1_15EpilogueDefaultEEEEEvvEEEEvNT_6ParamsE:
	.zero		1664


//--------------------- SYMBOLS --------------------------

	.type		.nv.reservedSmem.offset0,@object
	.size		.nv.reservedSmem.offset0,0x4
